// auto-generated by cutlass_sweep.gemm — config: {"arch": "sm_100", "cluster_m": 1, "cluster_n": 1, "dtype": "bf16", "dtype_b": "bf16", "layout": "nt", "stages": 0, "tile_k": 64, "tile_m": 64, "tile_n": 128}
#include "cutlass/cutlass.h"
#include "cutlass/gemm/collective/collective_builder.hpp"
#include "cutlass/gemm/device/gemm_universal_adapter.h"
#include "cutlass/gemm/kernel/gemm_universal.hpp"
#include "cutlass/epilogue/collective/collective_builder.hpp"

using ElemA = cutlass::bfloat16_t;
using ElemB = cutlass::bfloat16_t;
using ElemCD = cutlass::bfloat16_t;
using Acc  = float;
using TileShape    = cute::Shape<cute::_64, cute::_128, cute::_64>;
using ClusterShape = cute::Shape<cute::_1, cute::_1, cute::_1>;

using CollectiveEpilogue = typename cutlass::epilogue::collective::CollectiveBuilder<
    cutlass::arch::Sm100, cutlass::arch::OpClassTensorOp,
    TileShape, ClusterShape,
    cutlass::epilogue::collective::EpilogueTileAuto,
    Acc, Acc,
    ElemCD, cutlass::layout::RowMajor, 128 / cutlass::sizeof_bits<ElemCD>::value,
    ElemCD, cutlass::layout::RowMajor, 128 / cutlass::sizeof_bits<ElemCD>::value,
    cutlass::epilogue::collective::EpilogueScheduleAuto
  >::CollectiveOp;

using CollectiveMainloop = typename cutlass::gemm::collective::CollectiveBuilder<
    cutlass::arch::Sm100, cutlass::arch::OpClassTensorOp,
    ElemA, cutlass::layout::RowMajor, 128 / cutlass::sizeof_bits<ElemA>::value,
    ElemB, cutlass::layout::ColumnMajor, 128 / cutlass::sizeof_bits<ElemB>::value,
    Acc,
    TileShape, ClusterShape,
    cutlass::gemm::collective::StageCountAutoCarveout<static_cast<int>(sizeof(typename CollectiveEpilogue::SharedStorage))>,
    cutlass::gemm::collective::KernelScheduleAuto
  >::CollectiveOp;

using GemmKernel = cutlass::gemm::kernel::GemmUniversal<
    cute::Shape<int,int,int,int>,
    CollectiveMainloop,
    CollectiveEpilogue
>;
using Gemm = cutlass::gemm::device::GemmUniversalAdapter<GemmKernel>;

// Force the device kernel symbol into the cubin without needing a host main.
auto* _anchor = &cutlass::device_kernel<GemmKernel>;


// ===== COMPILED SASS (sm_100a) =====

	.target	sm_100a

	.elftype	@"ET_EXEC"


//--------------------- .note.nv.tkinfo           --------------------------
	.section	.note.nv.tkinfo,"",@"SHT_NOTE"
	.sectionflags	@"SHF_NOTE_NV_TKINFO"
	.tkinfo
        /*0018*/ 	.word	0x00000002
        /*0030*/ 	.string	""
        /*0030*/ 	.string	"ptxas"
        /*0030*/ 	.string	"Cuda compilation tools, release 13.0, V13.0.88"
        /*0030*/ 	.string	"Build cuda_13.0.r13.0/compiler.36424714_0"
        /*0030*/ 	.string	"-arch sm_100a -m 64 "



//--------------------- .note.nv.cuinfo           --------------------------
	.section	.note.nv.cuinfo,"",@"SHT_NOTE"
	.sectionflags	@"SHF_NOTE_NV_CUINFO"
        /*0018*/ 	.short	0x0002
        /*001a*/ 	.short	0x0064
        /*001c*/ 	.short	0x0082
	.zero		2


//--------------------- .nv.info                  --------------------------
	.section	.nv.info,"",@"SHT_CUDA_INFO"
	.align	4


	//----- nvinfo : EIATTR_REGCOUNT
	.align		4
        /*0000*/ 	.byte	0x04, 0x2f
        /*0002*/ 	.short	(.L_19 - .L_18)
	.align		4
.L_18:
        /*0004*/ 	.word	index@(_ZN7cutlass13device_kernelINS_4gemm6kernel13GemmUniversalIN4cute5tupleIJiiiiEEENS1_10collective13CollectiveMmaINS1_35MainloopSm100TmaUmmaWarpSpecializedILi8ELi2ELi4ENS5_IJNS4_1CILi1EEESB_SB_EEEEENS5_IJNSA_ILi64EEENSA_ILi128EEESE_EEENS_10bfloat16_tENS5_IJlSB_lEEESH_SI_NS4_8TiledMMAINS4_8MMA_AtomIJNS4_20SM100_MMA_F16BF16_SSISH_SH_fLi64ELi128ELNS4_4UMMA5MajorE0ELSN_0ELNSM_7ScaleInE0ELSO_0EEEEEENS4_6LayoutISC_NS5_IJNSA_ILi0EEESS_SS_EEEEENS5_IJNS4_10UnderscoreESV_SV_EEEEENS4_13SM90_TMA_LOADENS4_14ComposedLayoutINS4_7SwizzleILi3ELi4ELi3EEENS4_18smem_ptr_flag_bitsILi16EEENSR_INS5_IJNSA_ILi8EEESE_EEENS5_IJSE_SB_EEEEEEEvNS4_8identityESY_S18_vS19_EENS_8epilogue10collective18CollectiveEpilogueINS1B_23Sm100TmaWarpSpecializedILi4ELi2ELi16ELb1ELb0EEEJSG_NS5_IJNSR_ISE_SB_EENSR_INSA_ILi32EEESB_EEEEESH_SI_SH_SI_NS1B_6fusion15FusionCallbacksIS1F_NS1K_17LinearCombinationISH_fSH_fLNS_15FloatRoundStyleE2EEESG_S1J_JEEENS4_5SM1004TMEM4LOAD26SM100_TMEM_LOAD_16dp256b4xESY_NSZ_INS10_ILi2ELi4ELi3EEES13_NSR_INS5_IJS14_S1H_EEENS5_IJS1H_SB_EEEEEEENS4_17SM75_U32x4_LDSM_NENS4_14SM90_TMA_STOREES1Y_NS4_17SM90_U32x4_STSM_NENS4_39AutoVectorizingCopyWithAssumedAlignmentILi128EEEEEEvvEEEEvNT_6ParamsE)
        /*0008*/ 	.word	0x0000005b


	//----- nvinfo : EIATTR_FRAME_SIZE
	.align		4
.L_19:
        /*000c*/ 	.byte	0x04, 0x11
        /*000e*/ 	.short	(.L_21 - .L_20)
	.align		4
.L_20:
        /*0010*/ 	.word	index@($__internal_2_$__cuda_sm10x_tcgen05_guardrail_trap_unallocated_columns_being_dealloced)
        /*0014*/ 	.word	0x00000000


	//----- nvinfo : EIATTR_FRAME_SIZE
	.align		4
.L_21:
        /*0018*/ 	.byte	0x04, 0x11
        /*001a*/ 	.short	(.L_23 - .L_22)
	.align		4
.L_22:
        /*001c*/ 	.word	index@($__internal_1_$__cuda_sm10x_tcgen05_guardrail_trap_phase_invalid_during_alloc)
        /*0020*/ 	.word	0x00000000


	//----- nvinfo : EIATTR_FRAME_SIZE
	.align		4
.L_23:
        /*0024*/ 	.byte	0x04, 0x11
        /*0026*/ 	.short	(.L_25 - .L_24)
	.align		4
.L_24:
        /*0028*/ 	.word	index@($__internal_0_$__cuda_sm10x_tcgen05_guardrail_trap_col_being_dealloced_not_returned_by_alloc)
        /*002c*/ 	.word	0x00000000


	//----- nvinfo : EIATTR_FRAME_SIZE
	.align		4
.L_25:
        /*0030*/ 	.byte	0x04, 0x11
        /*0032*/ 	.short	(.L_27 - .L_26)
	.align		4
.L_26:
        /*0034*/ 	.word	index@(_ZN7cutlass13device_kernelINS_4gemm6kernel13GemmUniversalIN4cute5tupleIJiiiiEEENS1_10collective13CollectiveMmaINS1_35MainloopSm100TmaUmmaWarpSpecializedILi8ELi2ELi4ENS5_IJNS4_1CILi1EEESB_SB_EEEEENS5_IJNSA_ILi64EEENSA_ILi128EEESE_EEENS_10bfloat16_tENS5_IJlSB_lEEESH_SI_NS4_8TiledMMAINS4_8MMA_AtomIJNS4_20SM100_MMA_F16BF16_SSISH_SH_fLi64ELi128ELNS4_4UMMA5MajorE0ELSN_0ELNSM_7ScaleInE0ELSO_0EEEEEENS4_6LayoutISC_NS5_IJNSA_ILi0EEESS_SS_EEEEENS5_IJNS4_10UnderscoreESV_SV_EEEEENS4_13SM90_TMA_LOADENS4_14ComposedLayoutINS4_7SwizzleILi3ELi4ELi3EEENS4_18smem_ptr_flag_bitsILi16EEENSR_INS5_IJNSA_ILi8EEESE_EEENS5_IJSE_SB_EEEEEEEvNS4_8identityESY_S18_vS19_EENS_8epilogue10collective18CollectiveEpilogueINS1B_23Sm100TmaWarpSpecializedILi4ELi2ELi16ELb1ELb0EEEJSG_NS5_IJNSR_ISE_SB_EENSR_INSA_ILi32EEESB_EEEEESH_SI_SH_SI_NS1B_6fusion15FusionCallbacksIS1F_NS1K_17LinearCombinationISH_fSH_fLNS_15FloatRoundStyleE2EEESG_S1J_JEEENS4_5SM1004TMEM4LOAD26SM100_TMEM_LOAD_16dp256b4xESY_NSZ_INS10_ILi2ELi4ELi3EEES13_NSR_INS5_IJS14_S1H_EEENS5_IJS1H_SB_EEEEEEENS4_17SM75_U32x4_LDSM_NENS4_14SM90_TMA_STOREES1Y_NS4_17SM90_U32x4_STSM_NENS4_39AutoVectorizingCopyWithAssumedAlignmentILi128EEEEEEvvEEEEvNT_6ParamsE)
        /*0038*/ 	.word	0x00000000


	//----- nvinfo : EIATTR_MIN_STACK_SIZE
	.align		4
.L_27:
        /*003c*/ 	.byte	0x04, 0x12
        /*003e*/ 	.short	(.L_29 - .L_28)
	.align		4
.L_28:
        /*0040*/ 	.word	index@(_ZN7cutlass13device_kernelINS_4gemm6kernel13GemmUniversalIN4cute5tupleIJiiiiEEENS1_10collective13CollectiveMmaINS1_35MainloopSm100TmaUmmaWarpSpecializedILi8ELi2ELi4ENS5_IJNS4_1CILi1EEESB_SB_EEEEENS5_IJNSA_ILi64EEENSA_ILi128EEESE_EEENS_10bfloat16_tENS5_IJlSB_lEEESH_SI_NS4_8TiledMMAINS4_8MMA_AtomIJNS4_20SM100_MMA_F16BF16_SSISH_SH_fLi64ELi128ELNS4_4UMMA5MajorE0ELSN_0ELNSM_7ScaleInE0ELSO_0EEEEEENS4_6LayoutISC_NS5_IJNSA_ILi0EEESS_SS_EEEEENS5_IJNS4_10UnderscoreESV_SV_EEEEENS4_13SM90_TMA_LOADENS4_14ComposedLayoutINS4_7SwizzleILi3ELi4ELi3EEENS4_18smem_ptr_flag_bitsILi16EEENSR_INS5_IJNSA_ILi8EEESE_EEENS5_IJSE_SB_EEEEEEEvNS4_8identityESY_S18_vS19_EENS_8epilogue10collective18CollectiveEpilogueINS1B_23Sm100TmaWarpSpecializedILi4ELi2ELi16ELb1ELb0EEEJSG_NS5_IJNSR_ISE_SB_EENSR_INSA_ILi32EEESB_EEEEESH_SI_SH_SI_NS1B_6fusion15FusionCallbacksIS1F_NS1K_17LinearCombinationISH_fSH_fLNS_15FloatRoundStyleE2EEESG_S1J_JEEENS4_5SM1004TMEM4LOAD26SM100_TMEM_LOAD_16dp256b4xESY_NSZ_INS10_ILi2ELi4ELi3EEES13_NSR_INS5_IJS14_S1H_EEENS5_IJS1H_SB_EEEEEEENS4_17SM75_U32x4_LDSM_NENS4_14SM90_TMA_STOREES1Y_NS4_17SM90_U32x4_STSM_NENS4_39AutoVectorizingCopyWithAssumedAlignmentILi128EEEEEEvvEEEEvNT_6ParamsE)
        /*0044*/ 	.word	0x00000000
.L_29:


//--------------------- .nv.compat                --------------------------
	.section	.nv.compat,"",@"SHT_CUDA_COMPAT_INFO"
	.align	4
        /*0000*/ 	.byte	0x02, 0x09, 0x01, 0x00, 0x02, 0x02, 0x02, 0x00, 0x02, 0x05, 0x05, 0x00, 0x03, 0x07, 0x01, 0x01
        /*0010*/ 	.byte	0x02, 0x03, 0x01, 0x00, 0x02, 0x06, 0x01, 0x00, 0x04, 0x0b, 0x08, 0x00, 0x09, 0x00, 0x00, 0x00
        /*0020*/ 	.byte	0x00, 0x00, 0x00, 0x00


//--------------------- .nv.info._ZN7cutlass13device_kernelINS_4gemm6kernel13GemmUniversalIN4cute5tupleIJiiiiEEENS1_10collective13CollectiveMmaINS1_35MainloopSm100TmaUmmaWarpSpecializedILi8ELi2ELi4ENS5_IJNS4_1CILi1EEESB_SB_EEEEENS5_IJNSA_ILi64EEENSA_ILi128EEESE_EEENS_10bfloat16_tENS5_IJlSB_lEEESH_SI_NS4_8TiledMMAINS4_8MMA_AtomIJNS4_20SM100_MMA_F16BF16_SSISH_SH_fLi64ELi128ELNS4_4UMMA5MajorE0ELSN_0ELNSM_7ScaleInE0ELSO_0EEEEEENS4_6LayoutISC_NS5_IJNSA_ILi0EEESS_SS_EEEEENS5_IJNS4_10UnderscoreESV_SV_EEEEENS4_13SM90_TMA_LOADENS4_14ComposedLayoutINS4_7SwizzleILi3ELi4ELi3EEENS4_18smem_ptr_flag_bitsILi16EEENSR_INS5_IJNSA_ILi8EEESE_EEENS5_IJSE_SB_EEEEEEEvNS4_8identityESY_S18_vS19_EENS_8epilogue10collective18CollectiveEpilogueINS1B_23Sm100TmaWarpSpecializedILi4ELi2ELi16ELb1ELb0EEEJSG_NS5_IJNSR_ISE_SB_EENSR_INSA_ILi32EEESB_EEEEESH_SI_SH_SI_NS1B_6fusion15FusionCallbacksIS1F_NS1K_17LinearCombinationISH_fSH_fLNS_15FloatRoundStyleE2EEESG_S1J_JEEENS4_5SM1004TMEM4LOAD26SM100_TMEM_LOAD_16dp256b4xESY_NSZ_INS10_ILi2ELi4ELi3EEES13_NSR_INS5_IJS14_S1H_EEENS5_IJS1H_SB_EEEEEEENS4_17SM75_U32x4_LDSM_NENS4_14SM90_TMA_STOREES1Y_NS4_17SM90_U32x4_STSM_NENS4_39AutoVectorizingCopyWithAssumedAlignmentILi128EEEEEEvvEEEEvNT_6ParamsE --------------------------
	.section	.nv.info._ZN7cutlass13device_kernelINS_4gemm6kernel13GemmUniversalIN4cute5tupleIJiiiiEEENS1_10collective13CollectiveMmaINS1_35MainloopSm100TmaUmmaWarpSpecializedILi8ELi2ELi4ENS5_IJNS4_1CILi1EEESB_SB_EEEEENS5_IJNSA_ILi64EEENSA_ILi128EEESE_EEENS_10bfloat16_tENS5_IJlSB_lEEESH_SI_NS4_8TiledMMAINS4_8MMA_AtomIJNS4_20SM100_MMA_F16BF16_SSISH_SH_fLi64ELi128ELNS4_4UMMA5MajorE0ELSN_0ELNSM_7ScaleInE0ELSO_0EEEEEENS4_6LayoutISC_NS5_IJNSA_ILi0EEESS_SS_EEEEENS5_IJNS4_10UnderscoreESV_SV_EEEEENS4_13SM90_TMA_LOADENS4_14ComposedLayoutINS4_7SwizzleILi3ELi4ELi3EEENS4_18smem_ptr_flag_bitsILi16EEENSR_INS5_IJNSA_ILi8EEESE_EEENS5_IJSE_SB_EEEEEEEvNS4_8identityESY_S18_vS19_EENS_8epilogue10collective18CollectiveEpilogueINS1B_23Sm100TmaWarpSpecializedILi4ELi2ELi16ELb1ELb0EEEJSG_NS5_IJNSR_ISE_SB_EENSR_INSA_ILi32EEESB_EEEEESH_SI_SH_SI_NS1B_6fusion15FusionCallbacksIS1F_NS1K_17LinearCombinationISH_fSH_fLNS_15FloatRoundStyleE2EEESG_S1J_JEEENS4_5SM1004TMEM4LOAD26SM100_TMEM_LOAD_16dp256b4xESY_NSZ_INS10_ILi2ELi4ELi3EEES13_NSR_INS5_IJS14_S1H_EEENS5_IJS1H_SB_EEEEEEENS4_17SM75_U32x4_LDSM_NENS4_14SM90_TMA_STOREES1Y_NS4_17SM90_U32x4_STSM_NENS4_39AutoVectorizingCopyWithAssumedAlignmentILi128EEEEEEvvEEEEvNT_6ParamsE,"",@"SHT_CUDA_INFO"
	.sectionflags	@""
	.align	4


	//----- nvinfo : EIATTR_CUDA_API_VERSION
	.align		4
        /*0000*/ 	.byte	0x04, 0x37
        /*0002*/ 	.short	(.L_31 - .L_30)
.L_30:
        /*0004*/ 	.word	0x00000082


	//----- nvinfo : EIATTR_KPARAM_INFO
	.align		4
.L_31:
        /*0008*/ 	.byte	0x04, 0x17
        /*000a*/ 	.short	(.L_33 - .L_32)
.L_32:
        /*000c*/ 	.word	0x00000000
        /*0010*/ 	.short	0x0000
        /*0012*/ 	.short	0x0000
        /*0014*/ 	.byte	0x00, 0xf0, 0x01, 0x20


	//----- nvinfo : EIATTR_AT_ENTRY_FRAGMENTS
	.align		4
.L_33:
        /*0018*/ 	.byte	0x04, 0x4f
        /*001a*/ 	.short	(.L_35 - .L_34)


	//   ....[0]....
.L_34:
        /*001c*/ 	.word	0x00000006


	//----- nvinfo : EIATTR_RESERVED_SMEM_USED
	.align		4
.L_35:
        /*0020*/ 	.byte	0x01, 0x41
	.zero		2


	//----- nvinfo : EIATTR_SPARSE_MMA_MASK
	.align		4
        /*0024*/ 	.byte	0x03, 0x50
        /*0026*/ 	.short	0x0000


	//----- nvinfo : EIATTR_TCGEN05_1CTA_USED
	.align		4
        /*0028*/ 	.byte	0x01, 0x51
	.zero		2


	//----- nvinfo : EIATTR_MAXREG_COUNT
	.align		4
        /*002c*/ 	.byte	0x03, 0x1b
        /*002e*/ 	.short	0x00ff


	//----- nvinfo : EIATTR_NUM_BARRIERS
	.align		4
        /*0030*/ 	.byte	0x02, 0x4c
        /*0032*/ 	.byte	0x07
	.zero		1


	//----- nvinfo : EIATTR_EXTERNS
	.align		4
        /*0034*/ 	.byte	0x04, 0x0f
        /*0036*/ 	.short	(.L_37 - .L_36)


	//   ....[0]....
	.align		4
.L_36:
        /*0038*/ 	.word	index@(__assertfail)


	//----- nvinfo : EIATTR_MERCURY_ISA_VERSION
	.align		4
.L_37:
        /*003c*/ 	.byte	0x03, 0x5f
        /*003e*/ 	.short	0x0101


	//----- nvinfo : EIATTR_INT_WARP_WIDE_INSTR_OFFSETS
	.align		4
        /*0040*/ 	.byte	0x04, 0x31
        /*0042*/ 	.short	(.L_39 - .L_38)


	//   ....[0]....
.L_38:
        /*0044*/ 	.word	0x00001e70


	//   ....[1]....
        /*0048*/ 	.word	0x00003b60


	//   ....[2]....
        /*004c*/ 	.word	0x00003b80


	//   ....[3]....
        /*0050*/ 	.word	0x00003bb0


	//   ....[4]....
        /*0054*/ 	.word	0x000044f0


	//   ....[5]....
        /*0058*/ 	.word	0x00004560


	//   ....[6]....
        /*005c*/ 	.word	0x00004640


	//   ....[7]....
        /*0060*/ 	.word	0x000046c0


	//   ....[8]....
        /*0064*/ 	.word	0x000047d0


	//   ....[9]....
        /*0068*/ 	.word	0x00004860


	//   ....[10]....
        /*006c*/ 	.word	0x00004a40


	//   ....[11]....
        /*0070*/ 	.word	0x00004ba0


	//----- nvinfo : EIATTR_COOP_GROUP_MASK_REGIDS
	.align		4
.L_39:
        /*0074*/ 	.byte	0x04, 0x29
        /*0076*/ 	.short	(.L_41 - .L_40)


	//   ....[0]....
.L_40:
        /*0078*/ 	.word	0xffffffff


	//   ....[1]....
        /*007c*/ 	.word	0xffffffff


	//   ....[2]....
        /*0080*/ 	.word	0xffffffff


	//   ....[3]....
        /*0084*/ 	.word	0xffffffff


	//   ....[4]....
        /*0088*/ 	.word	0xffffffff


	//   ....[5]....
        /*008c*/ 	.word	0xffffffff


	//   ....[6]....
        /*0090*/ 	.word	0xffffffff


	//   ....[7]....
        /*0094*/ 	.word	0xffffffff


	//   ....[8]....
        /*0098*/ 	.word	0xffffffff


	//   ....[9]....
        /*009c*/ 	.word	0xffffffff


	//   ....[10]....
        /*00a0*/ 	.word	0xffffffff


	//   ....[11]....
        /*00a4*/ 	.word	0xffffffff


	//   ....[12]....
        /*00a8*/ 	.word	0xffffffff


	//----- nvinfo : EIATTR_COOP_GROUP_INSTR_OFFSETS
	.align		4
.L_41:
        /*00ac*/ 	.byte	0x04, 0x28
        /*00ae*/ 	.short	(.L_43 - .L_42)


	//   ....[0]....
.L_42:
        /*00b0*/ 	.word	0x00000090


	//   ....[1]....
        /*00b4*/ 	.word	0x000004d0


	//   ....[2]....
        /*00b8*/ 	.word	0x000006c0


	//   ....[3]....
        /*00bc*/ 	.word	0x00000860


	//   ....[4]....
        /*00c0*/ 	.word	0x00000960


	//   ....[5]....
        /*00c4*/ 	.word	0x00000ad0


	//   ....[6]....
        /*00c8*/ 	.word	0x00000c70


	//   ....[7]....
        /*00cc*/ 	.word	0x00001d50


	//   ....[8]....
        /*00d0*/ 	.word	0x00002d70


	//   ....[9]....
        /*00d4*/ 	.word	0x00002f80


	//   ....[10]....
        /*00d8*/ 	.word	0x00002fb0


	//   ....[11]....
        /*00dc*/ 	.word	0x00003a40


	//   ....[12]....
        /*00e0*/ 	.word	0x00003c70


	//----- nvinfo : EIATTR_VRC_CTA_INIT_COUNT
	.align		4
.L_43:
        /*00e4*/ 	.byte	0x02, 0x4a
        /*00e6*/ 	.byte	0x80
	.zero		1


	//----- nvinfo : EIATTR_SYSCALL_OFFSETS
	.align		4
        /*00e8*/ 	.byte	0x04, 0x46
        /*00ea*/ 	.short	(.L_45 - .L_44)


	//   ....[0]....
.L_44:
        /*00ec*/ 	.word	0x00005650


	//   ....[1]....
        /*00f0*/ 	.word	0x00005740


	//   ....[2]....
        /*00f4*/ 	.word	0x00005ea0


	//   ....[3]....
        /*00f8*/ 	.word	0x00006750


	//   ....[4]....
        /*00fc*/ 	.word	0x00006fd0


	//   ....[5]....
        /*0100*/ 	.word	0x00007850


	//----- nvinfo : EIATTR_MBARRIER_INSTR_OFFSETS
	.align		4
.L_45:
        /*0104*/ 	.byte	0x04, 0x39
        /*0106*/ 	.short	(.L_47 - .L_46)


	//   ....[0]....
.L_46:
        /*0108*/ 	.word	0x000005b0
        /*010c*/ 	.word	0x000000ff
        /*0110*/ 	.word	0x00000000
        /*0114*/ 	.short	0x0100
        /*0116*/ 	.byte	0x05
	.zero		1


	//   ....[1]....
        /*0118*/ 	.word	0x000005c0
        /*011c*/ 	.word	0x000000ff
        /*0120*/ 	.word	0x00000040
        /*0124*/ 	.short	0x0100
        /*0126*/ 	.byte	0x05
	.zero		1


	//   ....[2]....
        /*0128*/ 	.word	0x000005d0
        /*012c*/ 	.word	0x000000ff
        /*0130*/ 	.word	0x00000008
        /*0134*/ 	.short	0x0100
        /*0136*/ 	.byte	0x05
	.zero		1


	//   ....[3]....
        /*0138*/ 	.word	0x000005e0
        /*013c*/ 	.word	0x000000ff
        /*0140*/ 	.word	0x00000048
        /*0144*/ 	.short	0x0100
        /*0146*/ 	.byte	0x05
	.zero		1


	//   ....[4]....
        /*0148*/ 	.word	0x000005f0
        /*014c*/ 	.word	0x000000ff
        /*0150*/ 	.word	0x00000010
        /*0154*/ 	.short	0x0100
        /*0156*/ 	.byte	0x05
	.zero		1


	//   ....[5]....
        /*0158*/ 	.word	0x00000600
        /*015c*/ 	.word	0x000000ff
        /*0160*/ 	.word	0x00000050
        /*0164*/ 	.short	0x0100
        /*0166*/ 	.byte	0x05
	.zero		1


	//   ....[6]....
        /*0168*/ 	.word	0x00000610
        /*016c*/ 	.word	0x000000ff
        /*0170*/ 	.word	0x00000018
        /*0174*/ 	.short	0x0100
        /*0176*/ 	.byte	0x05
	.zero		1


	//   ....[7]....
        /*0178*/ 	.word	0x00000620
        /*017c*/ 	.word	0x000000ff
        /*0180*/ 	.word	0x00000058
        /*0184*/ 	.short	0x0100
        /*0186*/ 	.byte	0x05
	.zero		1


	//   ....[8]....
        /*0188*/ 	.word	0x00000630
        /*018c*/ 	.word	0x000000ff
        /*0190*/ 	.word	0x00000020
        /*0194*/ 	.short	0x0100
        /*0196*/ 	.byte	0x05
	.zero		1


	//   ....[9]....
        /*0198*/ 	.word	0x00000640
        /*019c*/ 	.word	0x000000ff
        /*01a0*/ 	.word	0x00000060
        /*01a4*/ 	.short	0x0100
        /*01a6*/ 	.byte	0x05
	.zero		1


	//   ....[10]....
        /*01a8*/ 	.word	0x00000650
        /*01ac*/ 	.word	0x000000ff
        /*01b0*/ 	.word	0x00000028
        /*01b4*/ 	.short	0x0100
        /*01b6*/ 	.byte	0x05
	.zero		1


	//   ....[11]....
        /*01b8*/ 	.word	0x00000660
        /*01bc*/ 	.word	0x000000ff
        /*01c0*/ 	.word	0x00000068
        /*01c4*/ 	.short	0x0100
        /*01c6*/ 	.byte	0x05
	.zero		1


	//   ....[12]....
        /*01c8*/ 	.word	0x00000670
        /*01cc*/ 	.word	0x000000ff
        /*01d0*/ 	.word	0x00000030
        /*01d4*/ 	.short	0x0100
        /*01d6*/ 	.byte	0x05
	.zero		1


	//   ....[13]....
        /*01d8*/ 	.word	0x00000680
        /*01dc*/ 	.word	0x000000ff
        /*01e0*/ 	.word	0x00000070
        /*01e4*/ 	.short	0x0100
        /*01e6*/ 	.byte	0x05
	.zero		1


	//   ....[14]....
        /*01e8*/ 	.word	0x00000690
        /*01ec*/ 	.word	0x000000ff
        /*01f0*/ 	.word	0x00000038
        /*01f4*/ 	.short	0x0100
        /*01f6*/ 	.byte	0x05
	.zero		1


	//   ....[15]....
        /*01f8*/ 	.word	0x000006a0
        /*01fc*/ 	.word	0x000000ff
        /*0200*/ 	.word	0x00000078
        /*0204*/ 	.short	0x0100
        /*0206*/ 	.byte	0x05
	.zero		1


	//   ....[16]....
        /*0208*/ 	.word	0x000007d0
        /*020c*/ 	.word	0x000000ff
        /*0210*/ 	.word	0x00000080
        /*0214*/ 	.short	0x0100
        /*0216*/ 	.byte	0x07
	.zero		1


	//   ....[17]....
        /*0218*/ 	.word	0x000007e0
        /*021c*/ 	.word	0x000000ff
        /*0220*/ 	.word	0x000000a0
        /*0224*/ 	.short	0x0100
        /*0226*/ 	.byte	0x07
	.zero		1


	//   ....[18]....
        /*0228*/ 	.word	0x000007f0
        /*022c*/ 	.word	0x000000ff
        /*0230*/ 	.word	0x00000088
        /*0234*/ 	.short	0x0100
        /*0236*/ 	.byte	0x07
	.zero		1


	//   ....[19]....
        /*0238*/ 	.word	0x00000800
        /*023c*/ 	.word	0x000000ff
        /*0240*/ 	.word	0x000000a8
        /*0244*/ 	.short	0x0100
        /*0246*/ 	.byte	0x07
	.zero		1


	//   ....[20]....
        /*0248*/ 	.word	0x00000810
        /*024c*/ 	.word	0x000000ff
        /*0250*/ 	.word	0x00000090
        /*0254*/ 	.short	0x0100
        /*0256*/ 	.byte	0x07
	.zero		1


	//   ....[21]....
        /*0258*/ 	.word	0x00000820
        /*025c*/ 	.word	0x000000ff
        /*0260*/ 	.word	0x000000b0
        /*0264*/ 	.short	0x0100
        /*0266*/ 	.byte	0x07
	.zero		1


	//   ....[22]....
        /*0268*/ 	.word	0x00000830
        /*026c*/ 	.word	0x000000ff
        /*0270*/ 	.word	0x00000098
        /*0274*/ 	.short	0x0100
        /*0276*/ 	.byte	0x07
	.zero		1


	//   ....[23]....
        /*0278*/ 	.word	0x00000840
        /*027c*/ 	.word	0x000000ff
        /*0280*/ 	.word	0x000000b8
        /*0284*/ 	.short	0x0100
        /*0286*/ 	.byte	0x07
	.zero		1


	//   ....[24]....
        /*0288*/ 	.word	0x00000930
        /*028c*/ 	.word	0x000000ff
        /*0290*/ 	.word	0x000000c0
        /*0294*/ 	.short	0x0100
        /*0296*/ 	.byte	0x05
	.zero		1


	//   ....[25]....
        /*0298*/ 	.word	0x00000940
        /*029c*/ 	.word	0x000000ff
        /*02a0*/ 	.word	0x000000c8
        /*02a4*/ 	.short	0x0100
        /*02a6*/ 	.byte	0x05
	.zero		1


	//   ....[26]....
        /*02a8*/ 	.word	0x00000a80
        /*02ac*/ 	.word	0x000000ff
        /*02b0*/ 	.word	0x000000d0
        /*02b4*/ 	.short	0x0100
        /*02b6*/ 	.byte	0x05
	.zero		1


	//   ....[27]....
        /*02b8*/ 	.word	0x00000a90
        /*02bc*/ 	.word	0x000000ff
        /*02c0*/ 	.word	0x000000e0
        /*02c4*/ 	.short	0x0100
        /*02c6*/ 	.byte	0x05
	.zero		1


	//   ....[28]....
        /*02c8*/ 	.word	0x00000aa0
        /*02cc*/ 	.word	0x000000ff
        /*02d0*/ 	.word	0x000000d8
        /*02d4*/ 	.short	0x0100
        /*02d6*/ 	.byte	0x05
	.zero		1


	//   ....[29]....
        /*02d8*/ 	.word	0x00000ab0
        /*02dc*/ 	.word	0x000000ff
        /*02e0*/ 	.word	0x000000e8
        /*02e4*/ 	.short	0x0100
        /*02e6*/ 	.byte	0x05
	.zero		1


	//   ....[30]....
        /*02e8*/ 	.word	0x00000be0
        /*02ec*/ 	.word	0x000000ff
        /*02f0*/ 	.word	0x000000f0
        /*02f4*/ 	.short	0x0100
        /*02f6*/ 	.byte	0x07
	.zero		1


	//   ....[31]....
        /*02f8*/ 	.word	0x00000bf0
        /*02fc*/ 	.word	0x000000ff
        /*0300*/ 	.word	0x00000110
        /*0304*/ 	.short	0x0100
        /*0306*/ 	.byte	0x07
	.zero		1


	//   ....[32]....
        /*0308*/ 	.word	0x00000c00
        /*030c*/ 	.word	0x000000ff
        /*0310*/ 	.word	0x000000f8
        /*0314*/ 	.short	0x0100
        /*0316*/ 	.byte	0x07
	.zero		1


	//   ....[33]....
        /*0318*/ 	.word	0x00000c10
        /*031c*/ 	.word	0x000000ff
        /*0320*/ 	.word	0x00000118
        /*0324*/ 	.short	0x0100
        /*0326*/ 	.byte	0x07
	.zero		1


	//   ....[34]....
        /*0328*/ 	.word	0x00000c20
        /*032c*/ 	.word	0x000000ff
        /*0330*/ 	.word	0x00000100
        /*0334*/ 	.short	0x0100
        /*0336*/ 	.byte	0x07
	.zero		1


	//   ....[35]....
        /*0338*/ 	.word	0x00000c30
        /*033c*/ 	.word	0x000000ff
        /*0340*/ 	.word	0x00000120
        /*0344*/ 	.short	0x0100
        /*0346*/ 	.byte	0x07
	.zero		1


	//   ....[36]....
        /*0348*/ 	.word	0x00000c40
        /*034c*/ 	.word	0x000000ff
        /*0350*/ 	.word	0x00000108
        /*0354*/ 	.short	0x0100
        /*0356*/ 	.byte	0x07
	.zero		1


	//   ....[37]....
        /*0358*/ 	.word	0x00000c50
        /*035c*/ 	.word	0x000000ff
        /*0360*/ 	.word	0x00000128
        /*0364*/ 	.short	0x0100
        /*0366*/ 	.byte	0x07
	.zero		1


	//   ....[38]....
        /*0368*/ 	.word	0x00000d40
        /*036c*/ 	.word	0x000000ff
        /*0370*/ 	.word	0x00000130
        /*0374*/ 	.short	0x0100
        /*0376*/ 	.byte	0x05
	.zero		1


	//   ....[39]....
        /*0378*/ 	.word	0x00000d50
        /*037c*/ 	.word	0x000000ff
        /*0380*/ 	.word	0x00000140
        /*0384*/ 	.short	0x0100
        /*0386*/ 	.byte	0x05
	.zero		1


	//   ....[40]....
        /*0388*/ 	.word	0x00000d60
        /*038c*/ 	.word	0x000000ff
        /*0390*/ 	.word	0x00000138
        /*0394*/ 	.short	0x0100
        /*0396*/ 	.byte	0x05
	.zero		1


	//   ....[41]....
        /*0398*/ 	.word	0x00000d70
        /*039c*/ 	.word	0x000000ff
        /*03a0*/ 	.word	0x00000148
        /*03a4*/ 	.short	0x0100
        /*03a6*/ 	.byte	0x05
	.zero		1


	//   ....[42]....
        /*03a8*/ 	.word	0x00001650
        /*03ac*/ 	.word	0x00000003
        /*03b0*/ 	.word	0x00000140
        /*03b4*/ 	.short	0x010a
        /*03b6*/ 	.byte	0xff
	.zero		1


	//   ....[43]....
        /*03b8*/ 	.word	0x00001680
        /*03bc*/ 	.word	0x00000003
        /*03c0*/ 	.word	0x00000130
        /*03c4*/ 	.short	0x0101
        /*03c6*/ 	.byte	0xff
	.zero		1


	//   ....[44]....
        /*03c8*/ 	.word	0x00001750
        /*03cc*/ 	.word	0x000000ff
        /*03d0*/ 	.word	0x00000040
        /*03d4*/ 	.short	0x010a
        /*03d6*/ 	.byte	0x08
	.zero		1


	//   ....[45]....
        /*03d8*/ 	.word	0x000017f0
        /*03dc*/ 	.word	0x000000ff
        /*03e0*/ 	.word	0x00000040
        /*03e4*/ 	.short	0x010a
        /*03e6*/ 	.byte	0x21
	.zero		1


	//   ....[46]....
        /*03e8*/ 	.word	0x00001940
        /*03ec*/ 	.word	0x000000ff
        /*03f0*/ 	.word	0x00000040
        /*03f4*/ 	.short	0x010a
        /*03f6*/ 	.byte	0x08
	.zero		1


	//   ....[47]....
        /*03f8*/ 	.word	0x00001a50
        /*03fc*/ 	.word	0x000000ff
        /*0400*/ 	.word	0x000000c8
        /*0404*/ 	.short	0x0101
        /*0406*/ 	.byte	0x04
	.zero		1


	//   ....[48]....
        /*0408*/ 	.word	0x00001a70
        /*040c*/ 	.word	0x000000ff
        /*0410*/ 	.word	0x00000040
        /*0414*/ 	.short	0x010a
        /*0416*/ 	.byte	0x08
	.zero		1


	//   ....[49]....
        /*0418*/ 	.word	0x00001af0
        /*041c*/ 	.word	0x000000ff
        /*0420*/ 	.word	0x00000040
        /*0424*/ 	.short	0x010a
        /*0426*/ 	.byte	0x11
	.zero		1


	//   ....[50]....
        /*0428*/ 	.word	0x00001c40
        /*042c*/ 	.word	0x000000ff
        /*0430*/ 	.word	0x00000040
        /*0434*/ 	.short	0x010a
        /*0436*/ 	.byte	0x08
	.zero		1


	//   ....[51]....
        /*0438*/ 	.word	0x00001d80
        /*043c*/ 	.word	0x00000002
        /*0440*/ 	.word	0x000000d0
        /*0444*/ 	.short	0x010a
        /*0446*/ 	.byte	0xff
	.zero		1


	//   ....[52]....
        /*0448*/ 	.word	0x00001e40
        /*044c*/ 	.word	0x00000002
        /*0450*/ 	.word	0x00000000
        /*0454*/ 	.short	0x0101
        /*0456*/ 	.byte	0xff
	.zero		1


	//   ....[53]....
        /*0458*/ 	.word	0x000023a0
        /*045c*/ 	.word	0x000000ff
        /*0460*/ 	.word	0x00000000
        /*0464*/ 	.short	0x010a
        /*0466*/ 	.byte	0x05
	.zero		1


	//   ....[54]....
        /*0468*/ 	.word	0x00002430
        /*046c*/ 	.word	0x000000ff
        /*0470*/ 	.word	0x00000000
        /*0474*/ 	.short	0x010a
        /*0476*/ 	.byte	0x05
	.zero		1


	//   ....[55]....
        /*0478*/ 	.word	0x000024c0
        /*047c*/ 	.word	0x000000ff
        /*0480*/ 	.word	0x00000000
        /*0484*/ 	.short	0x010a
        /*0486*/ 	.byte	0x05
	.zero		1


	//   ....[56]....
        /*0488*/ 	.word	0x00002550
        /*048c*/ 	.word	0x000000ff
        /*0490*/ 	.word	0x00000000
        /*0494*/ 	.short	0x010a
        /*0496*/ 	.byte	0x05
	.zero		1


	//   ....[57]....
        /*0498*/ 	.word	0x000025e0
        /*049c*/ 	.word	0x000000ff
        /*04a0*/ 	.word	0x00000000
        /*04a4*/ 	.short	0x010a
        /*04a6*/ 	.byte	0x05
	.zero		1


	//   ....[58]....
        /*04a8*/ 	.word	0x00002670
        /*04ac*/ 	.word	0x000000ff
        /*04b0*/ 	.word	0x00000000
        /*04b4*/ 	.short	0x010a
        /*04b6*/ 	.byte	0x05
	.zero		1


	//   ....[59]....
        /*04b8*/ 	.word	0x00002700
        /*04bc*/ 	.word	0x000000ff
        /*04c0*/ 	.word	0x00000000
        /*04c4*/ 	.short	0x010a
        /*04c6*/ 	.byte	0x05
	.zero		1


	//   ....[60]....
        /*04c8*/ 	.word	0x000027a0
        /*04cc*/ 	.word	0x00000000
        /*04d0*/ 	.word	0x00000000
        /*04d4*/ 	.short	0x010a
        /*04d6*/ 	.byte	0xff
	.zero		1


	//   ....[61]....
        /*04d8*/ 	.word	0x000028c0
        /*04dc*/ 	.word	0x00000000
        /*04e0*/ 	.word	0x00000130
        /*04e4*/ 	.short	0x010a
        /*04e6*/ 	.byte	0xff
	.zero		1


	//   ....[62]....
        /*04e8*/ 	.word	0x00002920
        /*04ec*/ 	.word	0x00000004
        /*04f0*/ 	.word	0x00000000
        /*04f4*/ 	.short	0x0101
        /*04f6*/ 	.byte	0xff
	.zero		1


	//   ....[63]....
        /*04f8*/ 	.word	0x00002940
        /*04fc*/ 	.word	0x000000ff
        /*0500*/ 	.word	0x000000e0
        /*0504*/ 	.short	0x010a
        /*0506*/ 	.byte	0x05
	.zero		1


	//   ....[64]....
        /*0508*/ 	.word	0x00002a60
        /*050c*/ 	.word	0x00000000
        /*0510*/ 	.word	0x000000d0
        /*0514*/ 	.short	0x010a
        /*0516*/ 	.byte	0xff
	.zero		1


	//   ....[65]....
        /*0518*/ 	.word	0x00002b70
        /*051c*/ 	.word	0x00000000
        /*0520*/ 	.word	0x00000000
        /*0524*/ 	.short	0x0101
        /*0526*/ 	.byte	0xff
	.zero		1


	//   ....[66]....
        /*0528*/ 	.word	0x00002c00
        /*052c*/ 	.word	0x000000ff
        /*0530*/ 	.word	0x000000e0
        /*0534*/ 	.short	0x0106
        /*0536*/ 	.byte	0x05
	.zero		1


	//   ....[67]....
        /*0538*/ 	.word	0x00002c20
        /*053c*/ 	.word	0x000000ff
        /*0540*/ 	.word	0x000000e0
        /*0544*/ 	.short	0x010a
        /*0546*/ 	.byte	0x05
	.zero		1


	//   ....[68]....
        /*0548*/ 	.word	0x00002cb0
        /*054c*/ 	.word	0x000000ff
        /*0550*/ 	.word	0x000000e0
        /*0554*/ 	.short	0x0106
        /*0556*/ 	.byte	0x04
	.zero		1


	//   ....[69]....
        /*0558*/ 	.word	0x00002cf0
        /*055c*/ 	.word	0x00000000
        /*0560*/ 	.word	0x000000e0
        /*0564*/ 	.short	0x010a
        /*0566*/ 	.byte	0xff
	.zero		1


	//   ....[70]....
        /*0568*/ 	.word	0x00003230
        /*056c*/ 	.word	0x00000000
        /*0570*/ 	.word	0x000000d0
        /*0574*/ 	.short	0x010a
        /*0576*/ 	.byte	0xff
	.zero		1


	//   ....[71]....
        /*0578*/ 	.word	0x00003330
        /*057c*/ 	.word	0x00000003
        /*0580*/ 	.word	0x00000000
        /*0584*/ 	.short	0x0101
        /*0586*/ 	.byte	0xff
	.zero		1


	//   ....[72]....
        /*0588*/ 	.word	0x00003340
        /*058c*/ 	.word	0x000000ff
        /*0590*/ 	.word	0x00000000
        /*0594*/ 	.short	0x010a
        /*0596*/ 	.byte	0x06
	.zero		1


	//   ....[73]....
        /*0598*/ 	.word	0x000033c0
        /*059c*/ 	.word	0x000000ff
        /*05a0*/ 	.word	0x00000110
        /*05a4*/ 	.short	0x010a
        /*05a6*/ 	.byte	0x07
	.zero		1


	//   ....[74]....
        /*05a8*/ 	.word	0x000034a0
        /*05ac*/ 	.word	0x000000ff
        /*05b0*/ 	.word	0x00000000
        /*05b4*/ 	.short	0x010a
        /*05b6*/ 	.byte	0x06
	.zero		1


	//   ....[75]....
        /*05b8*/ 	.word	0x000035d0
        /*05bc*/ 	.word	0x000000ff
        /*05c0*/ 	.word	0x00000000
        /*05c4*/ 	.short	0x010a
        /*05c6*/ 	.byte	0x1a
	.zero		1


	//   ....[76]....
        /*05c8*/ 	.word	0x00003870
        /*05cc*/ 	.word	0x000000ff
        /*05d0*/ 	.word	0x00000000
        /*05d4*/ 	.short	0x010a
        /*05d6*/ 	.byte	0x06
	.zero		1


	//   ....[77]....
        /*05d8*/ 	.word	0x00003900
        /*05dc*/ 	.word	0x000000ff
        /*05e0*/ 	.word	0x00000000
        /*05e4*/ 	.short	0x010a
        /*05e6*/ 	.byte	0x06
	.zero		1


	//   ....[78]....
        /*05e8*/ 	.word	0x00003990
        /*05ec*/ 	.word	0x000000ff
        /*05f0*/ 	.word	0x00000000
        /*05f4*/ 	.short	0x010a
        /*05f6*/ 	.byte	0x06
	.zero		1


	//   ....[79]....
        /*05f8*/ 	.word	0x00003a20
        /*05fc*/ 	.word	0x000000ff
        /*0600*/ 	.word	0x00000000
        /*0604*/ 	.short	0x010a
        /*0606*/ 	.byte	0x07
	.zero		1


	//   ....[80]....
        /*0608*/ 	.word	0x00003ea0
        /*060c*/ 	.word	0x00000000
        /*0610*/ 	.word	0x000000d0
        /*0614*/ 	.short	0x010a
        /*0616*/ 	.byte	0xff
	.zero		1


	//   ....[81]....
        /*0618*/ 	.word	0x00003f60
        /*061c*/ 	.word	0x00000000
        /*0620*/ 	.word	0x00000000
        /*0624*/ 	.short	0x0101
        /*0626*/ 	.byte	0xff
	.zero		1


	//   ....[82]....
        /*0628*/ 	.word	0x00004280
        /*062c*/ 	.word	0x000000ff
        /*0630*/ 	.word	0x000000c8
        /*0634*/ 	.short	0x010a
        /*0636*/ 	.byte	0x07
	.zero		1


	//   ....[83]....
        /*0638*/ 	.word	0x00004470
        /*063c*/ 	.word	0x000000ff
        /*0640*/ 	.word	0x000000a0
        /*0644*/ 	.short	0x010a
        /*0646*/ 	.byte	0x07
	.zero		1


	//   ....[84]....
        /*0648*/ 	.word	0x000045e0
        /*064c*/ 	.word	0x000000ff
        /*0650*/ 	.word	0x00000080
        /*0654*/ 	.short	0x010b
        /*0656*/ 	.byte	0x07
	.zero		1


	//   ....[85]....
        /*0658*/ 	.word	0x000045f0
        /*065c*/ 	.word	0x000000ff
        /*0660*/ 	.word	0x00000000
        /*0664*/ 	.short	0x0101
        /*0666*/ 	.byte	0x08
	.zero		1


	//   ....[86]....
        /*0668*/ 	.word	0x00004610
        /*066c*/ 	.word	0x000000ff
        /*0670*/ 	.word	0x000000a8
        /*0674*/ 	.short	0x010a
        /*0676*/ 	.byte	0x07
	.zero		1


	//   ....[87]....
        /*0678*/ 	.word	0x00004770
        /*067c*/ 	.word	0x000000ff
        /*0680*/ 	.word	0x00000088
        /*0684*/ 	.short	0x010b
        /*0686*/ 	.byte	0x07
	.zero		1


	//   ....[88]....
        /*0688*/ 	.word	0x00004780
        /*068c*/ 	.word	0x000000ff
        /*0690*/ 	.word	0x00000000
        /*0694*/ 	.short	0x0101
        /*0696*/ 	.byte	0x08
	.zero		1


	//   ....[89]....
        /*0698*/ 	.word	0x00004790
        /*069c*/ 	.word	0x000000ff
        /*06a0*/ 	.word	0x000000b0
        /*06a4*/ 	.short	0x010a
        /*06a6*/ 	.byte	0x07
	.zero		1


	//   ....[90]....
        /*06a8*/ 	.word	0x00004930
        /*06ac*/ 	.word	0x000000ff
        /*06b0*/ 	.word	0x00000090
        /*06b4*/ 	.short	0x010b
        /*06b6*/ 	.byte	0x07
	.zero		1


	//   ....[91]....
        /*06b8*/ 	.word	0x000049a0
        /*06bc*/ 	.word	0x000000ff
        /*06c0*/ 	.word	0x00000000
        /*06c4*/ 	.short	0x0101
        /*06c6*/ 	.byte	0x08
	.zero		1


	//   ....[92]....
        /*06c8*/ 	.word	0x000049d0
        /*06cc*/ 	.word	0x000000ff
        /*06d0*/ 	.word	0x000000b8
        /*06d4*/ 	.short	0x010a
        /*06d6*/ 	.byte	0x07
	.zero		1


	//   ....[93]....
        /*06d8*/ 	.word	0x00004be0
        /*06dc*/ 	.word	0x000000ff
        /*06e0*/ 	.word	0x00000098
        /*06e4*/ 	.short	0x010b
        /*06e6*/ 	.byte	0x07
	.zero		1


	//   ....[94]....
        /*06e8*/ 	.word	0x00004c00
        /*06ec*/ 	.word	0x000000ff
        /*06f0*/ 	.word	0x00000000
        /*06f4*/ 	.short	0x0101
        /*06f6*/ 	.byte	0x0d
	.zero		1


	//   ....[95]....
        /*06f8*/ 	.word	0x00004c30
        /*06fc*/ 	.word	0x000000ff
        /*0700*/ 	.word	0x000000a0
        /*0704*/ 	.short	0x010a
        /*0706*/ 	.byte	0x07
	.zero		1


	//   ....[96]....
        /*0708*/ 	.word	0x00004c50
        /*070c*/ 	.word	0x000000ff
        /*0710*/ 	.word	0x000000a8
        /*0714*/ 	.short	0x010a
        /*0716*/ 	.byte	0x07
	.zero		1


	//   ....[97]....
        /*0718*/ 	.word	0x00004c70
        /*071c*/ 	.word	0x000000ff
        /*0720*/ 	.word	0x000000b0
        /*0724*/ 	.short	0x010a
        /*0726*/ 	.byte	0x07
	.zero		1


	//   ....[98]....
        /*0728*/ 	.word	0x00004cb0
        /*072c*/ 	.word	0x00000000
        /*0730*/ 	.word	0x000000b8
        /*0734*/ 	.short	0x010a
        /*0736*/ 	.byte	0xff
	.zero		1


	//   ....[99]....
        /*0738*/ 	.word	0x00005010
        /*073c*/ 	.word	0x00000000
        /*0740*/ 	.word	0x000000d0
        /*0744*/ 	.short	0x010a
        /*0746*/ 	.byte	0xff
	.zero		1


	//   ....[100]....
        /*0748*/ 	.word	0x00005120
        /*074c*/ 	.word	0x00000000
        /*0750*/ 	.word	0x00000000
        /*0754*/ 	.short	0x0101
        /*0756*/ 	.byte	0xff
	.zero		1


	//   ....[101]....
        /*0758*/ 	.word	0x00005b80
        /*075c*/ 	.word	0x000000ff
        /*0760*/ 	.word	0x00000080
        /*0764*/ 	.short	0x010a
        /*0766*/ 	.byte	0x30
	.zero		1


	//   ....[102]....
        /*0768*/ 	.word	0x00005bf0
        /*076c*/ 	.word	0x0000004f
        /*0770*/ 	.word	0x000000f0
        /*0774*/ 	.short	0x010a
        /*0776*/ 	.byte	0xff
	.zero		1


	//   ....[103]....
        /*0778*/ 	.word	0x00005ca0
        /*077c*/ 	.word	0x000000ff
        /*0780*/ 	.word	0x00000080
        /*0784*/ 	.short	0x010a
        /*0786*/ 	.byte	0x30
	.zero		1


	//   ....[104]....
        /*0788*/ 	.word	0x00005d80
        /*078c*/ 	.word	0x0000004f
        /*0790*/ 	.word	0x000000f0
        /*0794*/ 	.short	0x010a
        /*0796*/ 	.byte	0xff
	.zero		1


	//   ....[105]....
        /*0798*/ 	.word	0x000064b0
        /*079c*/ 	.word	0x00000000
        /*07a0*/ 	.word	0x00000000
        /*07a4*/ 	.short	0x0101
        /*07a6*/ 	.byte	0xff
	.zero		1


	//   ....[106]....
        /*07a8*/ 	.word	0x000064c0
        /*07ac*/ 	.word	0x00000003
        /*07b0*/ 	.word	0x00000080
        /*07b4*/ 	.short	0x010a
        /*07b6*/ 	.byte	0xff
	.zero		1


	//   ....[107]....
        /*07b8*/ 	.word	0x00006580
        /*07bc*/ 	.word	0x00000003
        /*07c0*/ 	.word	0x00000080
        /*07c4*/ 	.short	0x010a
        /*07c6*/ 	.byte	0xff
	.zero		1


	//   ....[108]....
        /*07c8*/ 	.word	0x00006d30
        /*07cc*/ 	.word	0x00000026
        /*07d0*/ 	.word	0x00000000
        /*07d4*/ 	.short	0x0101
        /*07d6*/ 	.byte	0xff
	.zero		1


	//   ....[109]....
        /*07d8*/ 	.word	0x00006d50
        /*07dc*/ 	.word	0x00000053
        /*07e0*/ 	.word	0x00000080
        /*07e4*/ 	.short	0x010a
        /*07e6*/ 	.byte	0xff
	.zero		1


	//   ....[110]....
        /*07e8*/ 	.word	0x00006e00
        /*07ec*/ 	.word	0x00000053
        /*07f0*/ 	.word	0x00000080
        /*07f4*/ 	.short	0x010a
        /*07f6*/ 	.byte	0xff
	.zero		1


	//   ....[111]....
        /*07f8*/ 	.word	0x000075b0
        /*07fc*/ 	.word	0x00000026
        /*0800*/ 	.word	0x00000000
        /*0804*/ 	.short	0x0101
        /*0806*/ 	.byte	0xff
	.zero		1


	//   ....[112]....
        /*0808*/ 	.word	0x000075d0
        /*080c*/ 	.word	0x00000058
        /*0810*/ 	.word	0x00000080
        /*0814*/ 	.short	0x010a
        /*0816*/ 	.byte	0xff
	.zero		1


	//   ....[113]....
        /*0818*/ 	.word	0x00007680
        /*081c*/ 	.word	0x00000058
        /*0820*/ 	.word	0x00000080
        /*0824*/ 	.short	0x010a
        /*0826*/ 	.byte	0xff
	.zero		1


	//   ....[114]....
        /*0828*/ 	.word	0x000079c0
        /*082c*/ 	.word	0x000000ff
        /*0830*/ 	.word	0x00000000
        /*0834*/ 	.short	0x0101
        /*0836*/ 	.byte	0x05
	.zero		1


	//   ....[115]....
        /*0838*/ 	.word	0x00007e90
        /*083c*/ 	.word	0x00000002
        /*0840*/ 	.word	0x00000000
        /*0844*/ 	.short	0x0101
        /*0846*/ 	.byte	0xff
	.zero		1


	//   ....[116]....
        /*0848*/ 	.word	0x00008100
        /*084c*/ 	.word	0x000000ff
        /*0850*/ 	.word	0x00000000
        /*0854*/ 	.short	0x0101
        /*0856*/ 	.byte	0x04
	.zero		1


	//   ....[117]....
        /*0858*/ 	.word	0x00008120
        /*085c*/ 	.word	0x00000003
        /*0860*/ 	.word	0x00000140
        /*0864*/ 	.short	0x010a
        /*0866*/ 	.byte	0xff
	.zero		1


	//   ....[118]....
        /*0868*/ 	.word	0x00008180
        /*086c*/ 	.word	0x00000002
        /*0870*/ 	.word	0x00000040
        /*0874*/ 	.short	0x010a
        /*0876*/ 	.byte	0xff
	.zero		1


	//   ....[119]....
        /*0878*/ 	.word	0x000081e0
        /*087c*/ 	.word	0x00000002
        /*0880*/ 	.word	0x00000040
        /*0884*/ 	.short	0x010a
        /*0886*/ 	.byte	0xff
	.zero		1


	//   ....[120]....
        /*0888*/ 	.word	0x00008230
        /*088c*/ 	.word	0x00000002
        /*0890*/ 	.word	0x000000d0
        /*0894*/ 	.short	0x010a
        /*0896*/ 	.byte	0xff
	.zero		1


	//   ....[121]....
        /*0898*/ 	.word	0x00008290
        /*089c*/ 	.word	0x00000000
        /*08a0*/ 	.word	0x00000000
        /*08a4*/ 	.short	0x010a
        /*08a6*/ 	.byte	0xff
	.zero		1


	//   ....[122]....
        /*08a8*/ 	.word	0x000082f0
        /*08ac*/ 	.word	0x00000000
        /*08b0*/ 	.word	0x00000000
        /*08b4*/ 	.short	0x010a
        /*08b6*/ 	.byte	0xff
	.zero		1


	//   ....[123]....
        /*08b8*/ 	.word	0x00008350
        /*08bc*/ 	.word	0x00000000
        /*08c0*/ 	.word	0x00000000
        /*08c4*/ 	.short	0x010a
        /*08c6*/ 	.byte	0xff
	.zero		1


	//   ....[124]....
        /*08c8*/ 	.word	0x000083b0
        /*08cc*/ 	.word	0x00000000
        /*08d0*/ 	.word	0x00000000
        /*08d4*/ 	.short	0x010a
        /*08d6*/ 	.byte	0xff
	.zero		1


	//   ....[125]....
        /*08d8*/ 	.word	0x00008410
        /*08dc*/ 	.word	0x00000000
        /*08e0*/ 	.word	0x00000000
        /*08e4*/ 	.short	0x010a
        /*08e6*/ 	.byte	0xff
	.zero		1


	//   ....[126]....
        /*08e8*/ 	.word	0x00008470
        /*08ec*/ 	.word	0x00000000
        /*08f0*/ 	.word	0x00000000
        /*08f4*/ 	.short	0x010a
        /*08f6*/ 	.byte	0xff
	.zero		1


	//   ....[127]....
        /*08f8*/ 	.word	0x000084d0
        /*08fc*/ 	.word	0x00000000
        /*0900*/ 	.word	0x00000000
        /*0904*/ 	.short	0x010a
        /*0906*/ 	.byte	0xff
	.zero		1


	//   ....[128]....
        /*0908*/ 	.word	0x00008520
        /*090c*/ 	.word	0x00000000
        /*0910*/ 	.word	0x00000130
        /*0914*/ 	.short	0x010a
        /*0916*/ 	.byte	0xff
	.zero		1


	//   ....[129]....
        /*0918*/ 	.word	0x00008580
        /*091c*/ 	.word	0x00000000
        /*0920*/ 	.word	0x000000e0
        /*0924*/ 	.short	0x010a
        /*0926*/ 	.byte	0xff
	.zero		1


	//   ....[130]....
        /*0928*/ 	.word	0x000085d0
        /*092c*/ 	.word	0x00000000
        /*0930*/ 	.word	0x000000d0
        /*0934*/ 	.short	0x010a
        /*0936*/ 	.byte	0xff
	.zero		1


	//   ....[131]....
        /*0938*/ 	.word	0x00008630
        /*093c*/ 	.word	0x00000000
        /*0940*/ 	.word	0x000000e0
        /*0944*/ 	.short	0x010a
        /*0946*/ 	.byte	0xff
	.zero		1


	//   ....[132]....
        /*0948*/ 	.word	0x00008680
        /*094c*/ 	.word	0x00000000
        /*0950*/ 	.word	0x000000d0
        /*0954*/ 	.short	0x010a
        /*0956*/ 	.byte	0xff
	.zero		1


	//   ....[133]....
        /*0958*/ 	.word	0x000086e0
        /*095c*/ 	.word	0x00000003
        /*0960*/ 	.word	0x00000110
        /*0964*/ 	.short	0x010a
        /*0966*/ 	.byte	0xff
	.zero		1


	//   ....[134]....
        /*0968*/ 	.word	0x00008740
        /*096c*/ 	.word	0x00000000
        /*0970*/ 	.word	0x00000000
        /*0974*/ 	.short	0x010a
        /*0976*/ 	.byte	0xff
	.zero		1


	//   ....[135]....
        /*0978*/ 	.word	0x000087a0
        /*097c*/ 	.word	0x00000000
        /*0980*/ 	.word	0x00000000
        /*0984*/ 	.short	0x010a
        /*0986*/ 	.byte	0xff
	.zero		1


	//   ....[136]....
        /*0988*/ 	.word	0x00008800
        /*098c*/ 	.word	0x00000000
        /*0990*/ 	.word	0x00000000
        /*0994*/ 	.short	0x010a
        /*0996*/ 	.byte	0xff
	.zero		1


	//   ....[137]....
        /*0998*/ 	.word	0x00008860
        /*099c*/ 	.word	0x00000000
        /*09a0*/ 	.word	0x00000000
        /*09a4*/ 	.short	0x010a
        /*09a6*/ 	.byte	0xff
	.zero		1


	//   ....[138]....
        /*09a8*/ 	.word	0x000088c0
        /*09ac*/ 	.word	0x00000000
        /*09b0*/ 	.word	0x00000000
        /*09b4*/ 	.short	0x010a
        /*09b6*/ 	.byte	0xff
	.zero		1


	//   ....[139]....
        /*09b8*/ 	.word	0x00008910
        /*09bc*/ 	.word	0x00000000
        /*09c0*/ 	.word	0x000000d0
        /*09c4*/ 	.short	0x010a
        /*09c6*/ 	.byte	0xff
	.zero		1


	//   ....[140]....
        /*09c8*/ 	.word	0x00008970
        /*09cc*/ 	.word	0x00000000
        /*09d0*/ 	.word	0x000000c8
        /*09d4*/ 	.short	0x010a
        /*09d6*/ 	.byte	0xff
	.zero		1


	//   ....[141]....
        /*09d8*/ 	.word	0x000089d0
        /*09dc*/ 	.word	0x00000003
        /*09e0*/ 	.word	0x000000a0
        /*09e4*/ 	.short	0x010a
        /*09e6*/ 	.byte	0xff
	.zero		1


	//   ....[142]....
        /*09e8*/ 	.word	0x00008a30
        /*09ec*/ 	.word	0x00000003
        /*09f0*/ 	.word	0x000000a8
        /*09f4*/ 	.short	0x010a
        /*09f6*/ 	.byte	0xff
	.zero		1


	//   ....[143]....
        /*09f8*/ 	.word	0x00008a90
        /*09fc*/ 	.word	0x00000003
        /*0a00*/ 	.word	0x000000b0
        /*0a04*/ 	.short	0x010a
        /*0a06*/ 	.byte	0xff
	.zero		1


	//   ....[144]....
        /*0a08*/ 	.word	0x00008af0
        /*0a0c*/ 	.word	0x00000003
        /*0a10*/ 	.word	0x000000b8
        /*0a14*/ 	.short	0x010a
        /*0a16*/ 	.byte	0xff
	.zero		1


	//   ....[145]....
        /*0a18*/ 	.word	0x00008b50
        /*0a1c*/ 	.word	0x00000000
        /*0a20*/ 	.word	0x000000a0
        /*0a24*/ 	.short	0x010a
        /*0a26*/ 	.byte	0xff
	.zero		1


	//   ....[146]....
        /*0a28*/ 	.word	0x00008bb0
        /*0a2c*/ 	.word	0x00000000
        /*0a30*/ 	.word	0x000000a8
        /*0a34*/ 	.short	0x010a
        /*0a36*/ 	.byte	0xff
	.zero		1


	//   ....[147]....
        /*0a38*/ 	.word	0x00008c10
        /*0a3c*/ 	.word	0x00000000
        /*0a40*/ 	.word	0x000000b0
        /*0a44*/ 	.short	0x010a
        /*0a46*/ 	.byte	0xff
	.zero		1


	//   ....[148]....
        /*0a48*/ 	.word	0x00008c60
        /*0a4c*/ 	.word	0x00000000
        /*0a50*/ 	.word	0x000000d0
        /*0a54*/ 	.short	0x010a
        /*0a56*/ 	.byte	0xff
	.zero		1


	//   ....[149]....
        /*0a58*/ 	.word	0x00008cc0
        /*0a5c*/ 	.word	0x00000002
        /*0a60*/ 	.word	0x00000080
        /*0a64*/ 	.short	0x010a
        /*0a66*/ 	.byte	0xff
	.zero		1


	//   ....[150]....
        /*0a68*/ 	.word	0x00008d10
        /*0a6c*/ 	.word	0x0000004f
        /*0a70*/ 	.word	0x000000f0
        /*0a74*/ 	.short	0x010a
        /*0a76*/ 	.byte	0xff
	.zero		1


	//   ....[151]....
        /*0a78*/ 	.word	0x00008d60
        /*0a7c*/ 	.word	0x00000003
        /*0a80*/ 	.word	0x00000080
        /*0a84*/ 	.short	0x010a
        /*0a86*/ 	.byte	0xff
	.zero		1


	//   ....[152]....
        /*0a88*/ 	.word	0x00008db0
        /*0a8c*/ 	.word	0x00000053
        /*0a90*/ 	.word	0x00000080
        /*0a94*/ 	.short	0x010a
        /*0a96*/ 	.byte	0xff
	.zero		1


	//   ....[153]....
        /*0a98*/ 	.word	0x00008e00
        /*0a9c*/ 	.word	0x00000058
        /*0aa0*/ 	.word	0x00000080
        /*0aa4*/ 	.short	0x010a
        /*0aa6*/ 	.byte	0xff
	.zero		1


	//----- nvinfo : EIATTR_NUM_MBARRIERS
	.align		4
.L_47:
        /*0aa8*/ 	.byte	0x03, 0x38
        /*0aaa*/ 	.short	0x002a


	//----- nvinfo : EIATTR_EXIT_INSTR_OFFSETS
	.align		4
        /*0aac*/ 	.byte	0x04, 0x1c
        /*0aae*/ 	.short	(.L_49 - .L_48)


	//   ....[0]....
.L_48:
        /*0ab0*/ 	.word	0x000027d0


	//   ....[1]....
        /*0ab4*/ 	.word	0x00002cc0


	//   ....[2]....
        /*0ab8*/ 	.word	0x00002d20


	//   ....[3]....
        /*0abc*/ 	.word	0x00003c80


	//   ....[4]....
        /*0ac0*/ 	.word	0x00004ce0


	//   ....[5]....
        /*0ac4*/ 	.word	0x00004d20


	//   ....[6]....
        /*0ac8*/ 	.word	0x00007ff0


	//   ....[7]....
        /*0acc*/ 	.word	0x00008070


	//   ....[8]....
        /*0ad0*/ 	.word	0x000080a0


	//   ....[9]....
        /*0ad4*/ 	.word	0x00008110


	//----- nvinfo : EIATTR_MAX_THREADS
	.align		4
.L_49:
        /*0ad8*/ 	.byte	0x04, 0x05
        /*0ada*/ 	.short	(.L_51 - .L_50)
.L_50:
        /*0adc*/ 	.word	0x00000100
        /*0ae0*/ 	.word	0x00000001
        /*0ae4*/ 	.word	0x00000001


	//----- nvinfo : EIATTR_CRS_STACK_SIZE
	.align		4
.L_51:
        /*0ae8*/ 	.byte	0x04, 0x1e
        /*0aea*/ 	.short	(.L_53 - .L_52)
.L_52:
        /*0aec*/ 	.word	0x00000000


	//----- nvinfo : EIATTR_CBANK_PARAM_SIZE
	.align		4
.L_53:
        /*0af0*/ 	.byte	0x03, 0x19
        /*0af2*/ 	.short	0x0800


	//----- nvinfo : EIATTR_PARAM_CBANK
	.align		4
        /*0af4*/ 	.byte	0x04, 0x0a
        /*0af6*/ 	.short	(.L_55 - .L_54)
	.align		4
.L_54:
        /*0af8*/ 	.word	index@(.nv.constant0._ZN7cutlass13device_kernelINS_4gemm6kernel13GemmUniversalIN4cute5tupleIJiiiiEEENS1_10collective13CollectiveMmaINS1_35MainloopSm100TmaUmmaWarpSpecializedILi8ELi2ELi4ENS5_IJNS4_1CILi1EEESB_SB_EEEEENS5_IJNSA_ILi64EEENSA_ILi128EEESE_EEENS_10bfloat16_tENS5_IJlSB_lEEESH_SI_NS4_8TiledMMAINS4_8MMA_AtomIJNS4_20SM100_MMA_F16BF16_SSISH_SH_fLi64ELi128ELNS4_4UMMA5MajorE0ELSN_0ELNSM_7ScaleInE0ELSO_0EEEEEENS4_6LayoutISC_NS5_IJNSA_ILi0EEESS_SS_EEEEENS5_IJNS4_10UnderscoreESV_SV_EEEEENS4_13SM90_TMA_LOADENS4_14ComposedLayoutINS4_7SwizzleILi3ELi4ELi3EEENS4_18smem_ptr_flag_bitsILi16EEENSR_INS5_IJNSA_ILi8EEESE_EEENS5_IJSE_SB_EEEEEEEvNS4_8identityESY_S18_vS19_EENS_8epilogue10collective18CollectiveEpilogueINS1B_23Sm100TmaWarpSpecializedILi4ELi2ELi16ELb1ELb0EEEJSG_NS5_IJNSR_ISE_SB_EENSR_INSA_ILi32EEESB_EEEEESH_SI_SH_SI_NS1B_6fusion15FusionCallbacksIS1F_NS1K_17LinearCombinationISH_fSH_fLNS_15FloatRoundStyleE2EEESG_S1J_JEEENS4_5SM1004TMEM4LOAD26SM100_TMEM_LOAD_16dp256b4xESY_NSZ_INS10_ILi2ELi4ELi3EEES13_NSR_INS5_IJS14_S1H_EEENS5_IJS1H_SB_EEEEEEENS4_17SM75_U32x4_LDSM_NENS4_14SM90_TMA_STOREES1Y_NS4_17SM90_U32x4_STSM_NENS4_39AutoVectorizingCopyWithAssumedAlignmentILi128EEEEEEvvEEEEvNT_6ParamsE)
        /*0afc*/ 	.short	0x0380
        /*0afe*/ 	.short	0x0800


	//----- nvinfo : EIATTR_SW_WAR
	.align		4
.L_55:
        /*0b00*/ 	.byte	0x04, 0x36
        /*0b02*/ 	.short	(.L_57 - .L_56)
.L_56:
        /*0b04*/ 	.word	0x00000008
.L_57:


//--------------------- .nv.callgraph             --------------------------
	.section	.nv.callgraph,"",@"SHT_CUDA_CALLGRAPH"
	.align	4
	.sectionentsize	8
	.align		4
        /*0000*/ 	.word	0x00000000
	.align		4
        /*0004*/ 	.word	0xffffffff
	.align		4
        /*0008*/ 	.word	index@(_ZN7cutlass13device_kernelINS_4gemm6kernel13GemmUniversalIN4cute5tupleIJiiiiEEENS1_10collective13CollectiveMmaINS1_35MainloopSm100TmaUmmaWarpSpecializedILi8ELi2ELi4ENS5_IJNS4_1CILi1EEESB_SB_EEEEENS5_IJNSA_ILi64EEENSA_ILi128EEESE_EEENS_10bfloat16_tENS5_IJlSB_lEEESH_SI_NS4_8TiledMMAINS4_8MMA_AtomIJNS4_20SM100_MMA_F16BF16_SSISH_SH_fLi64ELi128ELNS4_4UMMA5MajorE0ELSN_0ELNSM_7ScaleInE0ELSO_0EEEEEENS4_6LayoutISC_NS5_IJNSA_ILi0EEESS_SS_EEEEENS5_IJNS4_10UnderscoreESV_SV_EEEEENS4_13SM90_TMA_LOADENS4_14ComposedLayoutINS4_7SwizzleILi3ELi4ELi3EEENS4_18smem_ptr_flag_bitsILi16EEENSR_INS5_IJNSA_ILi8EEESE_EEENS5_IJSE_SB_EEEEEEEvNS4_8identityESY_S18_vS19_EENS_8epilogue10collective18CollectiveEpilogueINS1B_23Sm100TmaWarpSpecializedILi4ELi2ELi16ELb1ELb0EEEJSG_NS5_IJNSR_ISE_SB_EENSR_INSA_ILi32EEESB_EEEEESH_SI_SH_SI_NS1B_6fusion15FusionCallbacksIS1F_NS1K_17LinearCombinationISH_fSH_fLNS_15FloatRoundStyleE2EEESG_S1J_JEEENS4_5SM1004TMEM4LOAD26SM100_TMEM_LOAD_16dp256b4xESY_NSZ_INS10_ILi2ELi4ELi3EEES13_NSR_INS5_IJS14_S1H_EEENS5_IJS1H_SB_EEEEEEENS4_17SM75_U32x4_LDSM_NENS4_14SM90_TMA_STOREES1Y_NS4_17SM90_U32x4_STSM_NENS4_39AutoVectorizingCopyWithAssumedAlignmentILi128EEEEEEvvEEEEvNT_6ParamsE)
	.align		4
        /*000c*/ 	.word	index@(__assertfail)
	.align		4
        /*0010*/ 	.word	0x00000000
	.align		4
        /*0014*/ 	.word	0xfffffffe
	.align		4
        /*0018*/ 	.word	0x00000000
	.align		4
        /*001c*/ 	.word	0xfffffffd
	.align		4
        /*0020*/ 	.word	0x00000000
	.align		4
        /*0024*/ 	.word	0xfffffffc


//--------------------- .nv.constant4             --------------------------
	.section	.nv.constant4,"a",@progbits
	.align	8
	.align		8
.nv.constant4:
        /*0000*/ 	.dword	__assertfail
	.align		8
        /*0008*/ 	.dword	__unnamed_1
	.align		8
        /*0010*/ 	.dword	__unnamed_2
	.align		8
        /*0018*/ 	.dword	_ZN40_INTERNAL_bfe3b919_4_k_cu_6913923a_180084cuda3std3__45__cpo5beginE
	.align		8
        /*0020*/ 	.dword	_ZN40_INTERNAL_bfe3b919_4_k_cu_6913923a_180084cuda3std3__45__cpo3endE
	.align		8
        /*0028*/ 	.dword	_ZN40_INTERNAL_bfe3b919_4_k_cu_6913923a_180084cuda3std3__45__cpo6cbeginE
	.align		8
        /*0030*/ 	.dword	_ZN40_INTERNAL_bfe3b919_4_k_cu_6913923a_180084cuda3std3__45__cpo4cendE
	.align		8
        /*0038*/ 	.dword	_ZN40_INTERNAL_bfe3b919_4_k_cu_6913923a_180084cuda3std3__442_GLOBAL__N__bfe3b919_4_k_cu_6913923a_180086ignoreE
	.align		8
        /*0040*/ 	.dword	_ZN40_INTERNAL_bfe3b919_4_k_cu_6913923a_180084cuda3std3__419piecewise_constructE
	.align		8
        /*0048*/ 	.dword	_ZN40_INTERNAL_bfe3b919_4_k_cu_6913923a_180084cuda3std3__48in_placeE
	.align		8
        /*0050*/ 	.dword	_ZN40_INTERNAL_bfe3b919_4_k_cu_6913923a_180084cuda3std6ranges3__45__cpo4swapE
	.align		8
        /*0058*/ 	.dword	_ZN40_INTERNAL_bfe3b919_4_k_cu_6913923a_180084cuda3std6ranges3__45__cpo9iter_moveE
	.align		8
        /*0060*/ 	.dword	_ZN40_INTERNAL_bfe3b919_4_k_cu_6913923a_180084cute7productE
	.align		8
        /*0068*/ 	.dword	_ZN40_INTERNAL_bfe3b919_4_k_cu_6913923a_180084cute1_E
	.align		8
        /*0070*/ 	.dword	$str$25
	.align		8
        /*0078*/ 	.dword	$str$26
	.align		8
        /*0080*/ 	.dword	$str$27
	.align		8
        /*0088*/ 	.dword	$str$28


//--------------------- .text._ZN7cutlass13device_kernelINS_4gemm6kernel13GemmUniversalIN4cute5tupleIJiiiiEEENS1_10collective13CollectiveMmaINS1_35MainloopSm100TmaUmmaWarpSpecializedILi8ELi2ELi4ENS5_IJNS4_1CILi1EEESB_SB_EEEEENS5_IJNSA_ILi64EEENSA_ILi128EEESE_EEENS_10bfloat16_tENS5_IJlSB_lEEESH_SI_NS4_8TiledMMAINS4_8MMA_AtomIJNS4_20SM100_MMA_F16BF16_SSISH_SH_fLi64ELi128ELNS4_4UMMA5MajorE0ELSN_0ELNSM_7ScaleInE0ELSO_0EEEEEENS4_6LayoutISC_NS5_IJNSA_ILi0EEESS_SS_EEEEENS5_IJNS4_10UnderscoreESV_SV_EEEEENS4_13SM90_TMA_LOADENS4_14ComposedLayoutINS4_7SwizzleILi3ELi4ELi3EEENS4_18smem_ptr_flag_bitsILi16EEENSR_INS5_IJNSA_ILi8EEESE_EEENS5_IJSE_SB_EEEEEEEvNS4_8identityESY_S18_vS19_EENS_8epilogue10collective18CollectiveEpilogueINS1B_23Sm100TmaWarpSpecializedILi4ELi2ELi16ELb1ELb0EEEJSG_NS5_IJNSR_ISE_SB_EENSR_INSA_ILi32EEESB_EEEEESH_SI_SH_SI_NS1B_6fusion15FusionCallbacksIS1F_NS1K_17LinearCombinationISH_fSH_fLNS_15FloatRoundStyleE2EEESG_S1J_JEEENS4_5SM1004TMEM4LOAD26SM100_TMEM_LOAD_16dp256b4xESY_NSZ_INS10_ILi2ELi4ELi3EEES13_NSR_INS5_IJS14_S1H_EEENS5_IJS1H_SB_EEEEEEENS4_17SM75_U32x4_LDSM_NENS4_14SM90_TMA_STOREES1Y_NS4_17SM90_U32x4_STSM_NENS4_39AutoVectorizingCopyWithAssumedAlignmentILi128EEEEEEvvEEEEvNT_6ParamsE --------------------------
	.section	.text._ZN7cutlass13device_kernelINS_4gemm6kernel13GemmUniversalIN4cute5tupleIJiiiiEEENS1_10collective13CollectiveMmaINS1_35MainloopSm100TmaUmmaWarpSpecializedILi8ELi2ELi4ENS5_IJNS4_1CILi1EEESB_SB_EEEEENS5_IJNSA_ILi64EEENSA_ILi128EEESE_EEENS_10bfloat16_tENS5_IJlSB_lEEESH_SI_NS4_8TiledMMAINS4_8MMA_AtomIJNS4_20SM100_MMA_F16BF16_SSISH_SH_fLi64ELi128ELNS4_4UMMA5MajorE0ELSN_0ELNSM_7ScaleInE0ELSO_0EEEEEENS4_6LayoutISC_NS5_IJNSA_ILi0EEESS_SS_EEEEENS5_IJNS4_10UnderscoreESV_SV_EEEEENS4_13SM90_TMA_LOADENS4_14ComposedLayoutINS4_7SwizzleILi3ELi4ELi3EEENS4_18smem_ptr_flag_bitsILi16EEENSR_INS5_IJNSA_ILi8EEESE_EEENS5_IJSE_SB_EEEEEEEvNS4_8identityESY_S18_vS19_EENS_8epilogue10collective18CollectiveEpilogueINS1B_23Sm100TmaWarpSpecializedILi4ELi2ELi16ELb1ELb0EEEJSG_NS5_IJNSR_ISE_SB_EENSR_INSA_ILi32EEESB_EEEEESH_SI_SH_SI_NS1B_6fusion15FusionCallbacksIS1F_NS1K_17LinearCombinationISH_fSH_fLNS_15FloatRoundStyleE2EEESG_S1J_JEEENS4_5SM1004TMEM4LOAD26SM100_TMEM_LOAD_16dp256b4xESY_NSZ_INS10_ILi2ELi4ELi3EEES13_NSR_INS5_IJS14_S1H_EEENS5_IJS1H_SB_EEEEEEENS4_17SM75_U32x4_LDSM_NENS4_14SM90_TMA_STOREES1Y_NS4_17SM90_U32x4_STSM_NENS4_39AutoVectorizingCopyWithAssumedAlignmentILi128EEEEEEvvEEEEvNT_6ParamsE,"ax",@progbits
	.align	128
.text._ZN7cutlass13device_kernelINS_4gemm6kernel13GemmUniversalIN4cute5tupleIJiiiiEEENS1_10collective13CollectiveMmaINS1_35MainloopSm100TmaUmmaWarpSpecializedILi8ELi2ELi4ENS5_IJNS4_1CILi1EEESB_SB_EEEEENS5_IJNSA_ILi64EEENSA_ILi128EEESE_EEENS_10bfloat16_tENS5_IJlSB_lEEESH_SI_NS4_8TiledMMAINS4_8MMA_AtomIJNS4_20SM100_MMA_F16BF16_SSISH_SH_fLi64ELi128ELNS4_4UMMA5MajorE0ELSN_0ELNSM_7ScaleInE0ELSO_0EEEEEENS4_6LayoutISC_NS5_IJNSA_ILi0EEESS_SS_EEEEENS5_IJNS4_10UnderscoreESV_SV_EEEEENS4_13SM90_TMA_LOADENS4_14ComposedLayoutINS4_7SwizzleILi3ELi4ELi3EEENS4_18smem_ptr_flag_bitsILi16EEENSR_INS5_IJNSA_ILi8EEESE_EEENS5_IJSE_SB_EEEEEEEvNS4_8identityESY_S18_vS19_EENS_8epilogue10collective18CollectiveEpilogueINS1B_23Sm100TmaWarpSpecializedILi4ELi2ELi16ELb1ELb0EEEJSG_NS5_IJNSR_ISE_SB_EENSR_INSA_ILi32EEESB_EEEEESH_SI_SH_SI_NS1B_6fusion15FusionCallbacksIS1F_NS1K_17LinearCombinationISH_fSH_fLNS_15FloatRoundStyleE2EEESG_S1J_JEEENS4_5SM1004TMEM4LOAD26SM100_TMEM_LOAD_16dp256b4xESY_NSZ_INS10_ILi2ELi4ELi3EEES13_NSR_INS5_IJS14_S1H_EEENS5_IJS1H_SB_EEEEEEENS4_17SM75_U32x4_LDSM_NENS4_14SM90_TMA_STOREES1Y_NS4_17SM90_U32x4_STSM_NENS4_39AutoVectorizingCopyWithAssumedAlignmentILi128EEEEEEvvEEEEvNT_6ParamsE:
        .type           _ZN7cutlass13device_kernelINS_4gemm6kernel13GemmUniversalIN4cute5tupleIJiiiiEEENS1_10collective13CollectiveMmaINS1_35MainloopSm100TmaUmmaWarpSpecializedILi8ELi2ELi4ENS5_IJNS4_1CILi1EEESB_SB_EEEEENS5_IJNSA_ILi64EEENSA_ILi128EEESE_EEENS_10bfloat16_tENS5_IJlSB_lEEESH_SI_NS4_8TiledMMAINS4_8MMA_AtomIJNS4_20SM100_MMA_F16BF16_SSISH_SH_fLi64ELi128ELNS4_4UMMA5MajorE0ELSN_0ELNSM_7ScaleInE0ELSO_0EEEEEENS4_6LayoutISC_NS5_IJNSA_ILi0EEESS_SS_EEEEENS5_IJNS4_10UnderscoreESV_SV_EEEEENS4_13SM90_TMA_LOADENS4_14ComposedLayoutINS4_7SwizzleILi3ELi4ELi3EEENS4_18smem_ptr_flag_bitsILi16EEENSR_INS5_IJNSA_ILi8EEESE_EEENS5_IJSE_SB_EEEEEEEvNS4_8identityESY_S18_vS19_EENS_8epilogue10collective18CollectiveEpilogueINS1B_23Sm100TmaWarpSpecializedILi4ELi2ELi16ELb1ELb0EEEJSG_NS5_IJNSR_ISE_SB_EENSR_INSA_ILi32EEESB_EEEEESH_SI_SH_SI_NS1B_6fusion15FusionCallbacksIS1F_NS1K_17LinearCombinationISH_fSH_fLNS_15FloatRoundStyleE2EEESG_S1J_JEEENS4_5SM1004TMEM4LOAD26SM100_TMEM_LOAD_16dp256b4xESY_NSZ_INS10_ILi2ELi4ELi3EEES13_NSR_INS5_IJS14_S1H_EEENS5_IJS1H_SB_EEEEEEENS4_17SM75_U32x4_LDSM_NENS4_14SM90_TMA_STOREES1Y_NS4_17SM90_U32x4_STSM_NENS4_39AutoVectorizingCopyWithAssumedAlignmentILi128EEEEEEvvEEEEvNT_6ParamsE,@function
        .size           _ZN7cutlass13device_kernelINS_4gemm6kernel13GemmUniversalIN4cute5tupleIJiiiiEEENS1_10collective13CollectiveMmaINS1_35MainloopSm100TmaUmmaWarpSpecializedILi8ELi2ELi4ENS5_IJNS4_1CILi1EEESB_SB_EEEEENS5_IJNSA_ILi64EEENSA_ILi128EEESE_EEENS_10bfloat16_tENS5_IJlSB_lEEESH_SI_NS4_8TiledMMAINS4_8MMA_AtomIJNS4_20SM100_MMA_F16BF16_SSISH_SH_fLi64ELi128ELNS4_4UMMA5MajorE0ELSN_0ELNSM_7ScaleInE0ELSO_0EEEEEENS4_6LayoutISC_NS5_IJNSA_ILi0EEESS_SS_EEEEENS5_IJNS4_10UnderscoreESV_SV_EEEEENS4_13SM90_TMA_LOADENS4_14ComposedLayoutINS4_7SwizzleILi3ELi4ELi3EEENS4_18smem_ptr_flag_bitsILi16EEENSR_INS5_IJNSA_ILi8EEESE_EEENS5_IJSE_SB_EEEEEEEvNS4_8identityESY_S18_vS19_EENS_8epilogue10collective18CollectiveEpilogueINS1B_23Sm100TmaWarpSpecializedILi4ELi2ELi16ELb1ELb0EEEJSG_NS5_IJNSR_ISE_SB_EENSR_INSA_ILi32EEESB_EEEEESH_SI_SH_SI_NS1B_6fusion15FusionCallbacksIS1F_NS1K_17LinearCombinationISH_fSH_fLNS_15FloatRoundStyleE2EEESG_S1J_JEEENS4_5SM1004TMEM4LOAD26SM100_TMEM_LOAD_16dp256b4xESY_NSZ_INS10_ILi2ELi4ELi3EEES13_NSR_INS5_IJS14_S1H_EEENS5_IJS1H_SB_EEEEEEENS4_17SM75_U32x4_LDSM_NENS4_14SM90_TMA_STOREES1Y_NS4_17SM90_U32x4_STSM_NENS4_39AutoVectorizingCopyWithAssumedAlignmentILi128EEEEEEvvEEEEvNT_6ParamsE,(.L_x_188 - _ZN7cutlass13device_kernelINS_4gemm6kernel13GemmUniversalIN4cute5tupleIJiiiiEEENS1_10collective13CollectiveMmaINS1_35MainloopSm100TmaUmmaWarpSpecializedILi8ELi2ELi4ENS5_IJNS4_1CILi1EEESB_SB_EEEEENS5_IJNSA_ILi64EEENSA_ILi128EEESE_EEENS_10bfloat16_tENS5_IJlSB_lEEESH_SI_NS4_8TiledMMAINS4_8MMA_AtomIJNS4_20SM100_MMA_F16BF16_SSISH_SH_fLi64ELi128ELNS4_4UMMA5MajorE0ELSN_0ELNSM_7ScaleInE0ELSO_0EEEEEENS4_6LayoutISC_NS5_IJNSA_ILi0EEESS_SS_EEEEENS5_IJNS4_10UnderscoreESV_SV_EEEEENS4_13SM90_TMA_LOADENS4_14ComposedLayoutINS4_7SwizzleILi3ELi4ELi3EEENS4_18smem_ptr_flag_bitsILi16EEENSR_INS5_IJNSA_ILi8EEESE_EEENS5_IJSE_SB_EEEEEEEvNS4_8identityESY_S18_vS19_EENS_8epilogue10collective18CollectiveEpilogueINS1B_23Sm100TmaWarpSpecializedILi4ELi2ELi16ELb1ELb0EEEJSG_NS5_IJNSR_ISE_SB_EENSR_INSA_ILi32EEESB_EEEEESH_SI_SH_SI_NS1B_6fusion15FusionCallbacksIS1F_NS1K_17LinearCombinationISH_fSH_fLNS_15FloatRoundStyleE2EEESG_S1J_JEEENS4_5SM1004TMEM4LOAD26SM100_TMEM_LOAD_16dp256b4xESY_NSZ_INS10_ILi2ELi4ELi3EEES13_NSR_INS5_IJS14_S1H_EEENS5_IJS1H_SB_EEEEEEENS4_17SM75_U32x4_LDSM_NENS4_14SM90_TMA_STOREES1Y_NS4_17SM90_U32x4_STSM_NENS4_39AutoVectorizingCopyWithAssumedAlignmentILi128EEEEEEvvEEEEvNT_6ParamsE)
        .other          _ZN7cutlass13device_kernelINS_4gemm6kernel13GemmUniversalIN4cute5tupleIJiiiiEEENS1_10collective13CollectiveMmaINS1_35MainloopSm100TmaUmmaWarpSpecializedILi8ELi2ELi4ENS5_IJNS4_1CILi1EEESB_SB_EEEEENS5_IJNSA_ILi64EEENSA_ILi128EEESE_EEENS_10bfloat16_tENS5_IJlSB_lEEESH_SI_NS4_8TiledMMAINS4_8MMA_AtomIJNS4_20SM100_MMA_F16BF16_SSISH_SH_fLi64ELi128ELNS4_4UMMA5MajorE0ELSN_0ELNSM_7ScaleInE0ELSO_0EEEEEENS4_6LayoutISC_NS5_IJNSA_ILi0EEESS_SS_EEEEENS5_IJNS4_10UnderscoreESV_SV_EEEEENS4_13SM90_TMA_LOADENS4_14ComposedLayoutINS4_7SwizzleILi3ELi4ELi3EEENS4_18smem_ptr_flag_bitsILi16EEENSR_INS5_IJNSA_ILi8EEESE_EEENS5_IJSE_SB_EEEEEEEvNS4_8identityESY_S18_vS19_EENS_8epilogue10collective18CollectiveEpilogueINS1B_23Sm100TmaWarpSpecializedILi4ELi2ELi16ELb1ELb0EEEJSG_NS5_IJNSR_ISE_SB_EENSR_INSA_ILi32EEESB_EEEEESH_SI_SH_SI_NS1B_6fusion15FusionCallbacksIS1F_NS1K_17LinearCombinationISH_fSH_fLNS_15FloatRoundStyleE2EEESG_S1J_JEEENS4_5SM1004TMEM4LOAD26SM100_TMEM_LOAD_16dp256b4xESY_NSZ_INS10_ILi2ELi4ELi3EEES13_NSR_INS5_IJS14_S1H_EEENS5_IJS1H_SB_EEEEEEENS4_17SM75_U32x4_LDSM_NENS4_14SM90_TMA_STOREES1Y_NS4_17SM90_U32x4_STSM_NENS4_39AutoVectorizingCopyWithAssumedAlignmentILi128EEEEEEvvEEEEvNT_6ParamsE,@"STO_CUDA_ENTRY STV_DEFAULT"
_ZN7cutlass13device_kernelINS_4gemm6kernel13GemmUniversalIN4cute5tupleIJiiiiEEENS1_10collective13CollectiveMmaINS1_35MainloopSm100TmaUmmaWarpSpecializedILi8ELi2ELi4ENS5_IJNS4_1CILi1EEESB_SB_EEEEENS5_IJNSA_ILi64EEENSA_ILi128EEESE_EEENS_10bfloat16_tENS5_IJlSB_lEEESH_SI_NS4_8TiledMMAINS4_8MMA_AtomIJNS4_20SM100_MMA_F16BF16_SSISH_SH_fLi64ELi128ELNS4_4UMMA5MajorE0ELSN_0ELNSM_7ScaleInE0ELSO_0EEEEEENS4_6LayoutISC_NS5_IJNSA_ILi0EEESS_SS_EEEEENS5_IJNS4_10UnderscoreESV_SV_EEEEENS4_13SM90_TMA_LOADENS4_14ComposedLayoutINS4_7SwizzleILi3ELi4ELi3EEENS4_18smem_ptr_flag_bitsILi16EEENSR_INS5_IJNSA_ILi8EEESE_EEENS5_IJSE_SB_EEEEEEEvNS4_8identityESY_S18_vS19_EENS_8epilogue10collective18CollectiveEpilogueINS1B_23Sm100TmaWarpSpecializedILi4ELi2ELi16ELb1ELb0EEEJSG_NS5_IJNSR_ISE_SB_EENSR_INSA_ILi32EEESB_EEEEESH_SI_SH_SI_NS1B_6fusion15FusionCallbacksIS1F_NS1K_17LinearCombinationISH_fSH_fLNS_15FloatRoundStyleE2EEESG_S1J_JEEENS4_5SM1004TMEM4LOAD26SM100_TMEM_LOAD_16dp256b4xESY_NSZ_INS10_ILi2ELi4ELi3EEES13_NSR_INS5_IJS14_S1H_EEENS5_IJS1H_SB_EEEEEEENS4_17SM75_U32x4_LDSM_NENS4_14SM90_TMA_STOREES1Y_NS4_17SM90_U32x4_STSM_NENS4_39AutoVectorizingCopyWithAssumedAlignmentILi128EEEEEEvvEEEEvNT_6ParamsE:
[----:B------:R-:W1:Y:S01]  /*0000*/  LDC R1, c[0x0][0x37c] ;  /* 0x0000df00ff017b82 */ /* 0x000e620000000800 */
[----:B------:R-:W2:Y:S01]  /*0010*/  S2R R72, SR_TID.X ;  /* 0x0000000000487919 */ /* 0x000ea20000002100 */
[----:B------:R-:W3:Y:S01]  /*0020*/  LDCU.64 UR4, c[0x0][0x890] ;  /* 0x00011200ff0477ac */ /* 0x000ee20008000a00 */
[----:B------:R-:W-:Y:S02]  /*0030*/  PRMT R59, RZ, 0x7610, R59 ;  /* 0x00007610ff3b7816 */ /* 0x000fe4000000003b */
[----:B------:R-:W-:Y:S01]  /*0040*/  ELECT P5, URZ, PT ;  /* 0x0000000000ff782f */ /* 0x000fe200038a0000 */
[----:B------:R-:W4:Y:S01]  /*0050*/  LDCU.64 UR46, c[0x0][0x358] ;  /* 0x00006b00ff2e77ac */ /* 0x000f220008000a00 */
[----:B---3--:R-:W-:-:S04]  /*0060*/  UISETP.NE.U32.AND UP0, UPT, UR4, URZ, UPT ;  /* 0x000000ff0400728c */ /* 0x008fc8000bf05070 */
[----:B------:R-:W-:Y:S01]  /*0070*/  UISETP.NE.AND.EX UP0, UPT, UR5, URZ, UPT, UP0 ;  /* 0x000000ff0500728c */ /* 0x000fe2000bf05300 */
[----:B--2---:R-:W-:-:S05]  /*0080*/  SHF.R.U32.HI R65, RZ, 0x5, R72 ;  /* 0x00000005ff417819 */ /* 0x004fca0000011648 */
[----:B------:R-:W2:Y:S02]  /*0090*/  SHFL.IDX PT, R0, R65, RZ, 0x1f ;  /* 0x00001fff41007589 */ /* 0x000ea400000e0000 */
[----:B--2---:R-:W-:Y:S01]  /*00a0*/  R2UR UR8, R0 ;  /* 0x00000000000872ca */ /* 0x004fe200000e0000 */
[----:B-1--4-:R-:W-:-:S14]  /*00b0*/  BRA.U UP0, `(.L_x_0) ;  /* 0x00000001002c7547 */ /* 0x012fdc000b800000 */
[----:B------:R-:W1:Y:S02]  /*00c0*/  LDCU.64 UR6, c[0x0][0x888] ;  /* 0x00011100ff0677ac */ /* 0x000e640008000a00 */
[----:B-1----:R-:W-:-:S04]  /*00d0*/  UISETP.NE.U32.AND UP0, UPT, UR6, URZ, UPT ;  /* 0x000000ff0600728c */ /* 0x002fc8000bf05070 */
[----:B------:R-:W-:-:S09]  /*00e0*/  UISETP.NE.AND.EX UP0, UPT, UR7, URZ, UPT, UP0 ;  /* 0x000000ff0700728c */ /* 0x000fd2000bf05300 */
[----:B------:R-:W-:Y:S05]  /*00f0*/  BRA.U !UP0, `(.L_x_1) ;  /* 0x0000000108107547 */ /* 0x000fea000b800000 */
[----:B------:R-:W1:Y:S02]  /*0100*/  LDC.64 R2, c[0x0][0x888] ;  /* 0x00022200ff027b82 */ /* 0x000e640000000a00 */
[----:B-1----:R1:W5:Y:S01]  /*0110*/  LDG.E R35, desc[UR46][R2.64] ;  /* 0x0000002e02237981 */ /* 0x002362000c1e1900 */
[----:B------:R-:W-:Y:S01]  /*0120*/  HFMA2 R59, -RZ, RZ, 0, 5.9604644775390625e-08 ;  /* 0x00000001ff3b7431 */ /* 0x000fe200000001ff */
[----:B------:R-:W-:Y:S05]  /*0130*/  BRA `(.L_x_0) ;  /* 0x00000000000c7947 */ /* 0x000fea0003800000 */
.L_x_1:
[----:B------:R-:W1:Y:S01]  /*0140*/  LDCU UR6, c[0x0][0x880] ;  /* 0x00011000ff0677ac */ /* 0x000e620008000800 */
[----:B------:R-:W-:Y:S01]  /*0150*/  HFMA2 R59, -RZ, RZ, 0, 5.9604644775390625e-08 ;  /* 0x00000001ff3b7431 */ /* 0x000fe200000001ff */
[----:B-1----:R-:W-:-:S07]  /*0160*/  MOV R35, UR6 ;  /* 0x0000000600237c02 */ /* 0x002fce0008000f00 */
.L_x_0:
[----:B------:R-:W2:Y:S02]  /*0170*/  LDCU.64 UR6, c[0x0][0x8b0] ;  /* 0x00011600ff0677ac */ /* 0x000ea40008000a00 */
[----:B--2---:R-:W-:-:S04]  /*0180*/  UISETP.NE.U32.AND UP0, UPT, UR6, URZ, UPT ;  /* 0x000000ff0600728c */ /* 0x004fc8000bf05070 */
[----:B------:R-:W-:-:S09]  /*0190*/  UISETP.NE.AND.EX UP0, UPT, UR7, URZ, UPT, UP0 ;  /* 0x000000ff0700728c */ /* 0x000fd2000bf05300 */
[----:B------:R-:W-:Y:S05]  /*01a0*/  BRA.U UP0, `(.L_x_2) ;  /* 0x0000000100247547 */ /* 0x000fea000b800000 */
[----:B------:R-:W2:Y:S02]  /*01b0*/  LDCU.64 UR6, c[0x0][0x8a8] ;  /* 0x00011500ff0677ac */ /* 0x000ea40008000a00 */
[----:B--2---:R-:W-:-:S04]  /*01c0*/  UISETP.NE.U32.AND UP0, UPT, UR6, URZ, UPT ;  /* 0x000000ff0600728c */ /* 0x004fc8000bf05070 */
[----:B------:R-:W-:-:S09]  /*01d0*/  UISETP.NE.AND.EX UP0, UPT, UR7, URZ, UPT, UP0 ;  /* 0x000000ff0700728c */ /* 0x000fd2000bf05300 */
[----:B------:R-:W-:Y:S05]  /*01e0*/  BRA.U !UP0, `(.L_x_3) ;  /* 0x00000001080c7547 */ /* 0x000fea000b800000 */
[----:B-1----:R-:W1:Y:S02]  /*01f0*/  LDC.64 R2, c[0x0][0x8a8] ;  /* 0x00022a00ff027b82 */ /* 0x002e640000000a00 */
[----:B-1----:R2:W5:Y:S01]  /*0200*/  LDG.E R33, desc[UR46][R2.64] ;  /* 0x0000002e02217981 */ /* 0x002562000c1e1900 */
[----:B------:R-:W-:Y:S05]  /*0210*/  BRA `(.L_x_2) ;  /* 0x0000000000087947 */ /* 0x000fea0003800000 */
.L_x_3:
[----:B------:R-:W2:Y:S02]  /*0220*/  LDCU UR6, c[0x0][0x8a0] ;  /* 0x00011400ff0677ac */ /* 0x000ea40008000800 */
[----:B--2---:R-:W-:Y:S02]  /*0230*/  MOV R33, UR6 ;  /* 0x0000000600217c02 */ /* 0x004fe40008000f00 */
.L_x_2:
[----:B------:R-:W-:Y:S01]  /*0240*/  IMAD.U32 R0, RZ, RZ, UR8 ;  /* 0x00000008ff007e24 */ /* 0x000fe2000f8e00ff */
[----:B------:R-:W-:Y:S04]  /*0250*/  BSSY.RECONVERGENT B0, `(.L_x_4) ;  /* 0x000000c000007945 */ /* 0x000fe80003800200 */
[C---:B------:R-:W-:Y:S02]  /*0260*/  ISETP.NE.OR P1, PT, R0.reuse, 0x1, !P5 ;  /* 0x000000010000780c */ /* 0x040fe40006f25670 */
[----:B------:R-:W-:-:S11]  /*0270*/  ISETP.NE.OR P0, PT, R0, 0x3, !P5 ;  /* 0x000000030000780c */ /* 0x000fd60006f05670 */
[----:B------:R-:W-:Y:S05]  /*0280*/  @P1 BRA `(.L_x_5) ;  /* 0x0000000000201947 */ /* 0x000fea0003800000 */
[----:B------:R-:W3:Y:S02]  /*0290*/  LDCU.64 UR6, c[0x0][0x348] ;  /* 0x00006900ff0677ac */ /* 0x000ee40008000a00 */
[----:B---3--:R-:W-:Y:S02]  /*02a0*/  UIADD3 UR10, UP1, UPT, UR6, 0x80, URZ ;  /* 0x00000080060a7890 */ /* 0x008fe4000ff3e0ff */
[----:B------:R-:W-:Y:S02]  /*02b0*/  UIADD3 UR6, UP0, UPT, UR6, 0x180, URZ ;  /* 0x0000018006067890 */ /* 0x000fe4000ff1e0ff */
[----:B------:R-:W-:Y:S02]  /*02c0*/  UIADD3.X UR11, UPT, UPT, URZ, UR7, URZ, UP1, !UPT ;  /* 0x00000007ff0b7290 */ /* 0x000fe40008ffe4ff */
[----:B------:R-:W-:-:S07]  /*02d0*/  UIADD3.X UR7, UPT, UPT, URZ, UR7, URZ, UP0, !UPT ;  /* 0x00000007ff077290 */ /* 0x000fce00087fe4ff */
[----:B------:R3:W-:Y:S02]  /*02e0*/  UTMACCTL.PF [UR10] ;  /* 0x000000000a0079b9 */ /* 0x0007e40008040000 */
[----:B------:R3:W-:Y:S02]  /*02f0*/  UTMACCTL.PF [UR6] ;  /* 0x00000000060079b9 */ /* 0x0007e40008040000 */
[----:B---3--:R-:W-:Y:S01]  /*0300*/  NOP ;  /* 0x0000000000007918 */ /* 0x008fe20000000000 */
.L_x_5:
[----:B------:R-:W-:Y:S05]  /*0310*/  BSYNC.RECONVERGENT B0 ;  /* 0x0000000000007941 */ /* 0x000fea0003800200 */
.L_x_4:
[----:B------:R-:W-:Y:S04]  /*0320*/  BSSY.RECONVERGENT B0, `(.L_x_6) ;  /* 0x000000a000007945 */ /* 0x000fe80003800200 */
        /* <DEDUP_REMOVED lines=9> */
.L_x_7:
[----:B------:R-:W-:Y:S05]  /*03c0*/  BSYNC.RECONVERGENT B0 ;  /* 0x0000000000007941 */ /* 0x000fea0003800200 */
.L_x_6:
[----:B------:R-:W3:Y:S01]  /*03d0*/  LDCU.64 UR6, c[0x0][0x888] ;  /* 0x00011100ff0677ac */ /* 0x000ee20008000a00 */
[----:B------:R-:W-:Y:S02]  /*03e0*/  UISETP.EQ.U32.AND UP1, UPT, UR4, URZ, UPT ;  /* 0x000000ff0400728c */ /* 0x000fe4000bf22070 */
[----:B------:R-:W-:Y:S02]  /*03f0*/  UPLOP3.LUT UP2, UPT, UPT, UPT, UPT, 0x80, 0x8 ;  /* 0x000000000008789c */ /* 0x000fe40003f4f070 */
[----:B---3--:R-:W-:-:S04]  /*0400*/  UISETP.NE.U32.AND UP0, UPT, UR6, URZ, UPT ;  /* 0x000000ff0600728c */ /* 0x008fc8000bf05070 */
[----:B------:R-:W-:-:S04]  /*0410*/  UISETP.NE.AND.EX UP0, UPT, UR7, URZ, UPT, UP0 ;  /* 0x000000ff0700728c */ /* 0x000fc8000bf05300 */
[----:B------:R-:W-:-:S04]  /*0420*/  UISETP.EQ.OR.EX UP3, UPT, UR5, URZ, !UP0, UP1 ;  /* 0x000000ff0500728c */ /* 0x000fc8000c762710 */
[----:B------:R-:W-:-:S05]  /*0430*/  UP2UR UR50, UPR, URZ, 0x8 ;  /* 0x00000008ff327883 */ /* 0x000fca0008000000 */
[----:B------:R-:W-:Y:S07]  /*0440*/  BRA.U !UP3, `(.L_x_8) ;  /* 0x000000010b207547 */ /* 0x000fee000b800000 */
[----:B------:R-:W-:Y:S01]  /*0450*/  UISETP.NE.U32.AND UP2, UPT, UR4, URZ, UPT ;  /* 0x000000ff0400728c */ /* 0x000fe2000bf45070 */
[----:B-----5:R-:W-:Y:S01]  /*0460*/  FSETP.NEU.AND P0, PT, R35, RZ, PT ;  /* 0x000000ff2300720b */ /* 0x020fe20003f0d000 */
[----:B------:R-:W-:Y:S02]  /*0470*/  USEL UR4, URZ, 0xffffffff, UP0 ;  /* 0xffffffffff047887 */ /* 0x000fe40008000000 */
[----:B------:R-:W-:-:S10]  /*0480*/  UISETP.NE.AND.EX UP2, UPT, UR5, URZ, UPT, UP2 ;  /* 0x000000ff0500728c */ /* 0x000fd4000bf45320 */
[----:B------:R-:W-:Y:S01]  /*0490*/  VOTEU.ANY UP1, P0 ;  /* 0x0000000000ff7886 */ /* 0x000fe20000020100 */
[----:B------:R-:W-:-:S04]  /*04a0*/  @!UP2 USEL UR4, URZ, 0xffffffff, UP1 ;  /* 0xffffffffff04a887 */ /* 0x000fc80008800000 */
[----:B------:R-:W-:-:S04]  /*04b0*/  ULOP3.LUT UR4, UR4, 0x1, URZ, 0xc0, !UPT ;  /* 0x0000000104047892 */ /* 0x000fc8000f8ec0ff */
[----:B------:R-:W-:-:S11]  /*04c0*/  UISETP.NE.U32.AND UP2, UPT, UR4, 0x1, UPT ;  /* 0x000000010400788c */ /* 0x000fd6000bf45070 */
.L_x_8:
[----:B-12---:R-:W1:Y:S01]  /*04d0*/  SHFL.IDX PT, R2, R65, RZ, 0x1f ;  /* 0x00001fff41027589 */ /* 0x006e6200000e0000 */
[----:B------:R-:W-:-:S04]  /*04e0*/  UISETP.NE.AND UP1, UPT, UR8, 0x2, UPT ;  /* 0x000000020800788c */ /* 0x000fc8000bf25270 */
[----:B------:R-:W-:Y:S01]  /*04f0*/  USEL UR6, URZ, 0x1, UP1 ;  /* 0x00000001ff067887 */ /* 0x000fe20008800000 */
[----:B-1----:R-:W-:-:S13]  /*0500*/  ISETP.NE.AND P0, PT, R2, RZ, PT ;  /* 0x000000ff0200720c */ /* 0x002fda0003f05270 */
[----:B------:R-:W-:Y:S05]  /*0510*/  @P0 BRA `(.L_x_9) ;  /* 0x0000000000680947 */ /* 0x000fea0003800000 */
[----:B------:R-:W1:Y:S01]  /*0520*/  S2UR UR5, SR_CgaCtaId ;  /* 0x00000000000579c3 */ /* 0x000e620000008800 */
[----:B------:R-:W-:Y:S01]  /*0530*/  UMOV UR7, 0x400 ;  /* 0x0000040000077882 */ /* 0x000fe20000000000 */
[----:B------:R-:W-:Y:S01]  /*0540*/  UMOV UR4, 0x1 ;  /* 0x0000000100047882 */ /* 0x000fe20000000000 */
[----:B------:R-:W-:Y:S01]  /*0550*/  ELECT P0, URZ, PT ;  /* 0x0000000000ff782f */ /* 0x000fe20003800000 */
[----:B------:R-:W-:-:S04]  /*0560*/  UIADD3 UR10, UPT, UPT, -UR4, 0x100000, URZ ;  /* 0x00100000040a7890 */ /* 0x000fc8000fffe1ff */
[----:B------:R-:W-:Y:S02]  /*0570*/  USHF.L.U32 UR11, UR10, 0xb, URZ ;  /* 0x0000000b0a0b7899 */ /* 0x000fe400080006ff */
[----:B------:R-:W-:Y:S02]  /*0580*/  USHF.L.U32 UR10, UR10, 0x1, URZ ;  /* 0x000000010a0a7899 */ /* 0x000fe400080006ff */
[----:B-1----:R-:W-:Y:S01]  /*0590*/  ULEA UR5, UR5, UR7, 0x18 ;  /* 0x0000000705057291 */ /* 0x002fe2000f8ec0ff */
[----:B------:R-:W1:Y:S11]  /*05a0*/  FENCE.VIEW.ASYNC.S ;  /* 0x00000000000073c6 */ /* 0x000e760000000000 */
[----:B-1----:R1:W2:Y:S01]  /*05b0*/  SYNCS.EXCH.64 URZ, [UR5], UR10 ;  /* 0x0000000a05ff75b2 */ /* 0x0022a20008000100 */
[----:B------:R1:W3:Y:S01]  /*05c0*/  SYNCS.EXCH.64 URZ, [UR5+0x40], UR10 ;  /* 0x0000400a05ff75b2 */ /* 0x0002e20008000100 */
[----:B------:R1:W4:Y:S01]  /*05d0*/  SYNCS.EXCH.64 URZ, [UR5+0x8], UR10 ;  /* 0x0000080a05ff75b2 */ /* 0x0003220008000100 */
[----:B------:R1:W1:Y:S01]  /*05e0*/  SYNCS.EXCH.64 URZ, [UR5+0x48], UR10 ;  /* 0x0000480a05ff75b2 */ /* 0x0002620008000100 */
        /* <DEDUP_REMOVED lines=12> */
[----:B------:R-:W-:Y:S01]  /*06b0*/  NOP ;  /* 0x0000000000007918 */ /* 0x000fe20000000000 */
.L_x_9:
[----:B------:R-:W2:Y:S01]  /*06c0*/  SHFL.IDX PT, R2, R65, RZ, 0x1f ;  /* 0x00001fff41027589 */ /* 0x000ea200000e0000 */
[----:B------:R-:W-:Y:S01]  /*06d0*/  NOP ;  /* 0x0000000000007918 */ /* 0x000fe20000000000 */
[----:B--2---:R-:W-:-:S13]  /*06e0*/  ISETP.NE.AND P0, PT, R2, 0x1, PT ;  /* 0x000000010200780c */ /* 0x004fda0003f05270 */
[----:B------:R-:W-:Y:S05]  /*06f0*/  @P0 BRA `(.L_x_10) ;  /* 0x0000000000580947 */ /* 0x000fea0003800000 */
[----:B------:R-:W2:Y:S01]  /*0700*/  S2UR UR7, SR_CgaCtaId ;  /* 0x00000000000779c3 */ /* 0x000ea20000008800 */
[----:B------:R-:W-:Y:S01]  /*0710*/  UMOV UR9, 0x400 ;  /* 0x0000040000097882 */ /* 0x000fe20000000000 */
[----:B-1----:R-:W-:Y:S01]  /*0720*/  UMOV UR5, 0x20 ;  /* 0x0000002000057882 */ /* 0x002fe20000000000 */
[----:B------:R-:W-:Y:S01]  /*0730*/  UMOV UR4, 0x80 ;  /* 0x0000008000047882 */ /* 0x000fe20000000000 */
[----:B------:R-:W-:-:S04]  /*0740*/  UIADD3 UR10, UPT, UPT, -UR5, 0x100000, URZ ;  /* 0x00100000050a7890 */ /* 0x000fc8000fffe1ff */
[----:B------:R-:W-:Y:S02]  /*0750*/  USHF.L.U32 UR11, UR10, 0xb, URZ ;  /* 0x0000000b0a0b7899 */ /* 0x000fe400080006ff */
[----:B------:R-:W-:Y:S02]  /*0760*/  USHF.L.U32 UR10, UR10, 0x1, URZ ;  /* 0x000000010a0a7899 */ /* 0x000fe400080006ff */
[----:B------:R-:W-:-:S04]  /*0770*/  UIADD3 UR4, UPT, UPT, -UR4, 0x100000, URZ ;  /* 0x0010000004047890 */ /* 0x000fc8000fffe1ff */
[----:B------:R-:W-:Y:S02]  /*0780*/  USHF.L.U32 UR5, UR4, 0xb, URZ ;  /* 0x0000000b04057899 */ /* 0x000fe400080006ff */
[----:B------:R-:W-:Y:S01]  /*0790*/  USHF.L.U32 UR4, UR4, 0x1, URZ ;  /* 0x0000000104047899 */ /* 0x000fe200080006ff */
[----:B------:R-:W-:Y:S01]  /*07a0*/  ELECT P0, URZ, PT ;  /* 0x0000000000ff782f */ /* 0x000fe20003800000 */
[----:B--2---:R-:W-:Y:S01]  /*07b0*/  ULEA UR7, UR7, UR9, 0x18 ;  /* 0x0000000907077291 */ /* 0x004fe2000f8ec0ff */
[----:B------:R-:W1:Y:S11]  /*07c0*/  FENCE.VIEW.ASYNC.S ;  /* 0x00000000000073c6 */ /* 0x000e760000000000 */
[----:B-1----:R2:W1:Y:S01]  /*07d0*/  SYNCS.EXCH.64 URZ, [UR7+0x80], UR10 ;  /* 0x0000800a07ff75b2 */ /* 0x0024620008000100 */
[----:B------:R2:W1:Y:S01]  /*07e0*/  SYNCS.EXCH.64 URZ, [UR7+0xa0], UR4 ;  /* 0x0000a00407ff75b2 */ /* 0x0004620008000100 */
[----:B------:R2:W1:Y:S01]  /*07f0*/  SYNCS.EXCH.64 URZ, [UR7+0x88], UR10 ;  /* 0x0000880a07ff75b2 */ /* 0x0004620008000100 */
[----:B------:R2:W1:Y:S01]  /*0800*/  SYNCS.EXCH.64 URZ, [UR7+0xa8], UR4 ;  /* 0x0000a80407ff75b2 */ /* 0x0004620008000100 */
[----:B------:R2:W1:Y:S01]  /*0810*/  SYNCS.EXCH.64 URZ, [UR7+0x90], UR10 ;  /* 0x0000900a07ff75b2 */ /* 0x0004620008000100 */
[----:B------:R2:W1:Y:S01]  /*0820*/  SYNCS.EXCH.64 URZ, [UR7+0xb0], UR4 ;  /* 0x0000b00407ff75b2 */ /* 0x0004620008000100 */
[----:B------:R2:W1:Y:S01]  /*0830*/  SYNCS.EXCH.64 URZ, [UR7+0x98], UR10 ;  /* 0x0000980a07ff75b2 */ /* 0x0004620008000100 */
[----:B------:R2:W1:Y:S02]  /*0840*/  SYNCS.EXCH.64 URZ, [UR7+0xb8], UR4 ;  /* 0x0000b80407ff75b2 */ /* 0x0004640008000100 */
[----:B--2---:R-:W-:Y:S01]  /*0850*/  NOP ;  /* 0x0000000000007918 */ /* 0x004fe20000000000 */
.L_x_10:
[----:B------:R-:W2:Y:S01]  /*0860*/  SHFL.IDX PT, R2, R65, RZ, 0x1f ;  /* 0x00001fff41027589 */ /* 0x000ea200000e0000 */
[----:B------:R-:W-:Y:S01]  /*0870*/  NOP ;  /* 0x0000000000007918 */ /* 0x000fe20000000000 */
[----:B--2---:R-:W-:-:S13]  /*0880*/  ISETP.NE.AND P0, PT, R2, 0x3, PT ;  /* 0x000000030200780c */ /* 0x004fda0003f05270 */
[----:B------:R-:W-:Y:S05]  /*0890*/  @P0 BRA `(.L_x_11) ;  /* 0x0000000000300947 */ /* 0x000fea0003800000 */
[----:B-1----:R-:W1:Y:S01]  /*08a0*/  S2UR UR5, SR_CgaCtaId ;  /* 0x00000000000579c3 */ /* 0x002e620000008800 */
        /* <DEDUP_REMOVED lines=8> */
[----:B-1----:R2:W1:Y:S01]  /*0930*/  SYNCS.EXCH.64 URZ, [UR5+0xc0], UR10 ;  /* 0x0000c00a05ff75b2 */ /* 0x0024620008000100 */
[----:B------:R2:W1:Y:S02]  /*0940*/  SYNCS.EXCH.64 URZ, [UR5+0xc8], UR10 ;  /* 0x0000c80a05ff75b2 */ /* 0x0004640008000100 */
[----:B--2---:R-:W-:Y:S01]  /*0950*/  NOP ;  /* 0x0000000000007918 */ /* 0x004fe20000000000 */
.L_x_11:
[----:B------:R-:W2:Y:S01]  /*0960*/  SHFL.IDX PT, R2, R65, RZ, 0x1f ;  /* 0x00001fff41027589 */ /* 0x000ea200000e0000 */
[----:B------:R-:W-:Y:S01]  /*0970*/  NOP ;  /* 0x0000000000007918 */ /* 0x000fe20000000000 */
[----:B--2---:R-:W-:-:S13]  /*0980*/  ISETP.NE.AND P0, PT, R2, 0x4, PT ;  /* 0x000000040200780c */ /* 0x004fda0003f05270 */
[----:B------:R-:W-:Y:S05]  /*0990*/  @P0 BRA `(.L_x_12) ;  /* 0x00000000004c0947 */ /* 0x000fea0003800000 */
[----:B-1----:R-:W1:Y:S01]  /*09a0*/  S2UR UR5, SR_CgaCtaId ;  /* 0x00000000000579c3 */ /* 0x002e620000008800 */
[----:B------:R-:W-:Y:S01]  /*09b0*/  UMOV UR9, 0x100 ;  /* 0x0000010000097882 */ /* 0x000fe20000000000 */
[----:B------:R-:W-:Y:S01]  /*09c0*/  UMOV UR7, 0x400 ;  /* 0x0000040000077882 */ /* 0x000fe20000000000 */
[----:B------:R-:W-:Y:S01]  /*09d0*/  USEL UR9, UR9, 0xe0, UP2 ;  /* 0x000000e009097887 */ /* 0x000fe20009000000 */
[----:B------:R-:W-:Y:S01]  /*09e0*/  UMOV UR4, 0x1 ;  /* 0x0000000100047882 */ /* 0x000fe20000000000 */
[----:B------:R-:W-:Y:S01]  /*09f0*/  ELECT P0, URZ, PT ;  /* 0x0000000000ff782f */ /* 0x000fe20003800000 */
[----:B------:R-:W-:-:S04]  /*0a00*/  UIADD3 UR10, UPT, UPT, -UR4, 0x100000, URZ ;  /* 0x00100000040a7890 */ /* 0x000fc8000fffe1ff */
[----:B------:R-:W-:Y:S02]  /*0a10*/  USHF.L.U32 UR11, UR10, 0xb, URZ ;  /* 0x0000000b0a0b7899 */ /* 0x000fe400080006ff */
[----:B------:R-:W-:Y:S02]  /*0a20*/  USHF.L.U32 UR10, UR10, 0x1, URZ ;  /* 0x000000010a0a7899 */ /* 0x000fe400080006ff */
[----:B------:R-:W-:-:S04]  /*0a30*/  UIADD3 UR12, UPT, UPT, -UR9, 0x100000, URZ ;  /* 0x00100000090c7890 */ /* 0x000fc8000fffe1ff */
[----:B------:R-:W-:Y:S02]  /*0a40*/  USHF.L.U32 UR13, UR12, 0xb, URZ ;  /* 0x0000000b0c0d7899 */ /* 0x000fe400080006ff */
[----:B------:R-:W-:Y:S02]  /*0a50*/  USHF.L.U32 UR12, UR12, 0x1, URZ ;  /* 0x000000010c0c7899 */ /* 0x000fe400080006ff */
[----:B-1----:R-:W-:Y:S01]  /*0a60*/  ULEA UR5, UR5, UR7, 0x18 ;  /* 0x0000000705057291 */ /* 0x002fe2000f8ec0ff */
[----:B------:R-:W1:Y:S11]  /*0a70*/  FENCE.VIEW.ASYNC.S ;  /* 0x00000000000073c6 */ /* 0x000e760000000000 */
[----:B-1----:R2:W1:Y:S01]  /*0a80*/  SYNCS.EXCH.64 URZ, [UR5+0xd0], UR10 ;  /* 0x0000d00a05ff75b2 */ /* 0x0024620008000100 */
[----:B------:R2:W1:Y:S01]  /*0a90*/  SYNCS.EXCH.64 URZ, [UR5+0xe0], UR12 ;  /* 0x0000e00c05ff75b2 */ /* 0x0004620008000100 */
[----:B------:R2:W1:Y:S01]  /*0aa0*/  SYNCS.EXCH.64 URZ, [UR5+0xd8], UR10 ;  /* 0x0000d80a05ff75b2 */ /* 0x0004620008000100 */
[----:B------:R2:W1:Y:S02]  /*0ab0*/  SYNCS.EXCH.64 URZ, [UR5+0xe8], UR12 ;  /* 0x0000e80c05ff75b2 */ /* 0x0004640008000100 */
[----:B--2---:R-:W-:Y:S01]  /*0ac0*/  NOP ;  /* 0x0000000000007918 */ /* 0x004fe20000000000 */
.L_x_12:
        /* <DEDUP_REMOVED lines=26> */
.L_x_13:
        /* <DEDUP_REMOVED lines=18> */
.L_x_14:
[----:B-1----:R-:W1:Y:S01]  /*0d90*/  S2UR UR5, SR_CTAID.X ;  /* 0x00000000000579c3 */ /* 0x002e620000002500 */
[----:B------:R-:W-:-:S05]  /*0da0*/  CS2R.32 R60, SR_CgaSize ;  /* 0x00000000003c7805 */ /* 0x000fca0000008a00 */
[----:B------:R-:W-:-:S05]  /*0db0*/  IMAD R60, R60, -0xa0, RZ ;  /* 0xffffff603c3c7824 */ /* 0x000fca00078e02ff */
[----:B------:R-:W-:-:S14]  /*0dc0*/  R2UR UR9, R60 ;  /* 0x000000003c0972ca */ /* 0x000fdc00000e0000 */
[----:B------:R-:W2:Y:S01]  /*0dd0*/  LDCU UR9, c[0x0][UR9+0x2b0] ;  /* 0x00005600090977ac */ /* 0x000ea20008000800 */
[----:B------:R-:W-:Y:S01]  /*0de0*/  NOP ;  /* 0x0000000000007918 */ /* 0x000fe20000000000 */
[----:B------:R-:W-:-:S05]  /*0df0*/  CS2R.32 R60, SR_CgaSize ;  /* 0x00000000003c7805 */ /* 0x000fca0000008a00 */
[----:B------:R-:W-:-:S05]  /*0e00*/  IMAD R60, R60, -0xa0, RZ ;  /* 0xffffff603c3c7824 */ /* 0x000fca00078e02ff */
[----:B------:R-:W-:-:S14]  /*0e10*/  R2UR UR7, R60 ;  /* 0x000000003c0772ca */ /* 0x000fdc00000e0000 */
[----:B------:R-:W3:Y:S01]  /*0e20*/  LDCU UR7, c[0x0][UR7+0x2b4] ;  /* 0x00005680070777ac */ /* 0x000ee20008000800 */
[----:B------:R-:W4:Y:S08]  /*0e30*/  S2UR UR4, SR_CTAID.Y ;  /* 0x00000000000479c3 */ /* 0x000f300000002600 */
[----:B------:R-:W3:Y:S01]  /*0e40*/  LDC R9, c[0x0][0xb24] ;  /* 0x0002c900ff097b82 */ /* 0x000ee20000000800 */
[----:B-1----:R-:W-:-:S02]  /*0e50*/  I2FP.F32.U32 R4, UR5 ;  /* 0x0000000500047c45 */ /* 0x002fc40008201000 */
[----:B------:R-:W-:-:S05]  /*0e60*/  CS2R.32 R5, SR_CgaSize ;  /* 0x0000000000057805 */ /* 0x000fca0000008a00 */
[----:B------:R-:W-:-:S06]  /*0e70*/  IMAD R5, R5, -0xa0, RZ ;  /* 0xffffff6005057824 */ /* 0x000fcc00078e02ff */
[----:B------:R-:W1:Y:S01]  /*0e80*/  LDC R5, c[0x0][R5+0x2a0] ;  /* 0x0000a80005057b82 */ /* 0x000e620000000800 */
[----:B------:R-:W-:Y:S01]  /*0e90*/  MOV R21, UR5 ;  /* 0x0000000500157c02 */ /* 0x000fe20008000f00 */
[----:B--2---:R-:W-:Y:S01]  /*0ea0*/  FMUL R4, R4, UR9 ;  /* 0x0000000904047c20 */ /* 0x004fe20008400000 */
[----:B----4-:R-:W-:Y:S02]  /*0eb0*/  I2FP.F32.U32 R2, UR4 ;  /* 0x0000000400027c45 */ /* 0x010fe40008201000 */
[----:B------:R-:W-:-:S05]  /*0ec0*/  CS2R.32 R3, SR_CgaSize ;  /* 0x0000000000037805 */ /* 0x000fca0000008a00 */
[----:B------:R-:W-:-:S06]  /*0ed0*/  IMAD R3, R3, -0xa0, RZ ;  /* 0xffffff6003037824 */ /* 0x000fcc00078e02ff */
[----:B------:R-:W2:Y:S01]  /*0ee0*/  LDC R3, c[0x0][R3+0x2a4] ;  /* 0x0000a90003037b82 */ /* 0x000ea20000000800 */
[----:B------:R-:W4:Y:S01]  /*0ef0*/  F2I.U32.TRUNC.NTZ R60, R4 ;  /* 0x00000004003c7305 */ /* 0x000f22000020f000 */
[----:B------:R-:W-:Y:S01]  /*0f00*/  MOV R20, UR4 ;  /* 0x0000000400147c02 */ /* 0x000fe20008000f00 */
[----:B---3--:R-:W-:-:S05]  /*0f10*/  FMUL R2, R2, UR7 ;  /* 0x0000000702027c20 */ /* 0x008fca0008400000 */
[----:B------:R-:W-:Y:S01]  /*0f20*/  BAR.SYNC.DEFER_BLOCKING 0x0 ;  /* 0x0000000000007b1d */ /* 0x000fe20000010000 */
[----:B------:R-:W-:-:S05]  /*0f30*/  ISETP.GE.AND P0, PT, R9, 0x1, PT ;  /* 0x000000010900780c */ /* 0x000fca0003f06270 */
[----:B------:R-:W3:Y:S02]  /*0f40*/  F2I.U32.TRUNC.NTZ R58, R2 ;  /* 0x00000002003a7305 */ /* 0x000ee4000020f000 */
[----:B------:R-:W2:Y:S01]  /*0f50*/  S2UR UR36, SR_CTAID.Z ;  /* 0x00000000002479c3 */ /* 0x000ea20000002700 */
[----:B----4-:R-:W-:-:S05]  /*0f60*/  IADD3 R60, PT, PT, -R60, RZ, RZ ;  /* 0x000000ff3c3c7210 */ /* 0x010fca0007ffe1ff */
[----:B-1----:R-:W-:Y:S01]  /*0f70*/  IMAD R60, R5, R60, UR5 ;  /* 0x00000005053c7e24 */ /* 0x002fe2000f8e023c */
[----:B---3--:R-:W-:-:S05]  /*0f80*/  IADD3 R58, PT, PT, -R58, RZ, RZ ;  /* 0x000000ff3a3a7210 */ /* 0x008fca0007ffe1ff */
[----:B--2---:R-:W-:Y:S01]  /*0f90*/  IMAD R58, R3, R58, UR4 ;  /* 0x00000004033a7e24 */ /* 0x004fe2000f8e023a */
[----:B------:R-:W-:Y:S06]  /*0fa0*/  @!P0 BRA `(.L_x_15) ;  /* 0x0000000000b88947 */ /* 0x000fec0003800000 */
[----:B------:R-:W1:Y:S01]  /*0fb0*/  LDC.64 R4, c[0x0][0xb18] ;  /* 0x0002c600ff047b82 */ /* 0x000e620000000a00 */
[----:B------:R-:W-:-:S07]  /*0fc0*/  ISETP.NE.AND P0, PT, R9, 0x1, PT ;  /* 0x000000010900780c */ /* 0x000fce0003f05270 */
[----:B------:R-:W2:Y:S08]  /*0fd0*/  LDC R10, c[0x0][0xb0c] ;  /* 0x0002c300ff0a7b82 */ /* 0x000eb00000000800 */
[----:B------:R-:W3:Y:S08]  /*0fe0*/  LDC R11, c[0x0][0x370] ;  /* 0x0000dc00ff0b7b82 */ /* 0x000ef00000000800 */
[----:B------:R-:W4:Y:S01]  /*0ff0*/  LDC R12, c[0x0][0x374] ;  /* 0x0000dd00ff0c7b82 */ /* 0x000f220000000800 */
[----:B-1----:R-:W-:-:S07]  /*1000*/  ISETP.NE.AND P1, PT, R4, 0x1, PT ;  /* 0x000000010400780c */ /* 0x002fce0003f25270 */
[----:B------:R-:W3:Y:S01]  /*1010*/  LDC.64 R6, c[0x0][0xb10] ;  /* 0x0002c400ff067b82 */ /* 0x000ee20000000a00 */
[----:B--2---:R-:W-:-:S07]  /*1020*/  ISETP.NE.AND P2, PT, R10, 0x1, PT ;  /* 0x000000010a00780c */ /* 0x004fce0003f45270 */
[----:B------:R-:W1:Y:S08]  /*1030*/  LDC R8, c[0x0][0xb20] ;  /* 0x0002c800ff087b82 */ /* 0x000e700000000800 */
[----:B------:R-:W2:Y:S01]  /*1040*/  LDC.64 R2, c[0x0][0xb28] ;  /* 0x0002ca00ff027b82 */ /* 0x000ea20000000a00 */
[----:B----4-:R-:W-:-:S04]  /*1050*/  IMAD.HI.U32 R13, R12, R5, RZ ;  /* 0x000000050c0d7227 */ /* 0x010fc800078e00ff */
[----:B------:R-:W-:-:S04]  /*1060*/  IMAD.HI.U32 R5, R20, R5, RZ ;  /* 0x0000000514057227 */ /* 0x000fc800078e00ff */
[----:B---3--:R-:W-:-:S04]  /*1070*/  IMAD.HI.U32 R14, R11, R6, RZ ;  /* 0x000000060b0e7227 */ /* 0x008fc800078e00ff */
[C---:B------:R-:W-:Y:S01]  /*1080*/  IMAD.HI.U32 R16, R21.reuse, R6, RZ ;  /* 0x0000000615107227 */ /* 0x040fe200078e00ff */
[-C--:B------:R-:W-:Y:S02]  /*1090*/  @P2 SHF.R.U32.HI R11, RZ, R7.reuse, R14 ;  /* 0x00000007ff0b2219 */ /* 0x080fe4000001160e */
[-C--:B-1----:R-:W-:Y:S02]  /*10a0*/  @P1 SHF.R.U32.HI R12, RZ, R8.reuse, R13 ;  /* 0x00000008ff0c1219 */ /* 0x082fe4000001160d */
[----:B------:R-:W-:Y:S02]  /*10b0*/  SHF.R.U32.HI R5, RZ, R8, R5 ;  /* 0x00000008ff057219 */ /* 0x000fe40000011605 */
[----:B------:R-:W-:Y:S02]  /*10c0*/  SHF.R.U32.HI R16, RZ, R7, R16 ;  /* 0x00000007ff107219 */ /* 0x000fe40000011610 */
[----:B------:R-:W-:Y:S01]  /*10d0*/  SEL R5, R20, R5, !P1 ;  /* 0x0000000514057207 */ /* 0x000fe20004800000 */
[----:B--2---:R-:W-:Y:S01]  /*10e0*/  IMAD.HI.U32 R14, R12, R2, RZ ;  /* 0x000000020c0e7227 */ /* 0x004fe200078e00ff */
[----:B------:R-:W-:-:S02]  /*10f0*/  SEL R7, R21, R16, !P2 ;  /* 0x0000001015077207 */ /* 0x000fc40005000000 */
[----:B------:R-:W-:Y:S01]  /*1100*/  IADD3 R13, PT, PT, -R5, RZ, RZ ;  /* 0x000000ff050d7210 */ /* 0x000fe20007ffe1ff */
[----:B------:R-:W-:Y:S01]  /*1110*/  IMAD.HI.U32 R6, R11, R2, RZ ;  /* 0x000000020b067227 */ /* 0x000fe200078e00ff */
[----:B------:R-:W-:-:S03]  /*1120*/  @P0 SHF.R.U32.HI R12, RZ, R3, R14 ;  /* 0x00000003ff0c0219 */ /* 0x000fc6000001160e */
[----:B------:R-:W-:Y:S01]  /*1130*/  IMAD R13, R4, R13, R20 ;  /* 0x0000000d040d7224 */ /* 0x000fe200078e0214 */
[----:B------:R-:W-:Y:S01]  /*1140*/  @P0 SHF.R.U32.HI R11, RZ, R3, R6 ;  /* 0x00000003ff0b0219 */ /* 0x000fe20000011606 */
[----:B------:R-:W-:-:S04]  /*1150*/  IMAD R12, R12, R9, RZ ;  /* 0x000000090c0c7224 */ /* 0x000fc800078e02ff */
[----:B------:R-:W-:Y:S01]  /*1160*/  IMAD R6, R11, R9, RZ ;  /* 0x000000090b067224 */ /* 0x000fe200078e02ff */
[----:B------:R-:W-:-:S04]  /*1170*/  ISETP.GE.AND P1, PT, R5, R12, PT ;  /* 0x0000000c0500720c */ /* 0x000fc80003f26270 */
[----:B------:R-:W-:Y:S01]  /*1180*/  ISETP.GE.OR P1, PT, R7, R6, P1 ;  /* 0x000000060700720c */ /* 0x000fe20000f26670 */
[----:B------:R-:W-:-:S05]  /*1190*/  IMAD.HI.U32 R6, R5, R2, RZ ;  /* 0x0000000205067227 */ /* 0x000fca00078e00ff */
[----:B------:R-:W-:-:S04]  /*11a0*/  SHF.R.U32.HI R6, RZ, R3, R6 ;  /* 0x00000003ff067219 */ /* 0x000fc80000011606 */
[----:B------:R-:W-:-:S03]  /*11b0*/  SEL R6, R5, R6, !P0 ;  /* 0x0000000605067207 */ /* 0x000fc60004000000 */
[----:B------:R-:W-:Y:S01]  /*11c0*/  @!P1 IMAD.HI.U32 R8, R7, R2, RZ ;  /* 0x0000000207089227 */ /* 0x000fe200078e00ff */
[----:B------:R-:W-:-:S04]  /*11d0*/  IADD3 R2, PT, PT, -R6, RZ, RZ ;  /* 0x000000ff06027210 */ /* 0x000fc80007ffe1ff */
[----:B------:R-:W-:Y:S01]  /*11e0*/  @!P1 SHF.R.U32.HI R8, RZ, R3, R8 ;  /* 0x00000003ff089219 */ /* 0x000fe20000011608 */
[----:B------:R-:W-:-:S03]  /*11f0*/  IMAD R2, R9, R2, R5 ;  /* 0x0000000209027224 */ /* 0x000fc600078e0205 */
[----:B------:R-:W-:-:S05]  /*1200*/  @!P1 SEL R3, R7, R8, !P0 ;  /* 0x0000000807039207 */ /* 0x000fca0004000000 */
[--C-:B------:R-:W-:Y:S02]  /*1210*/  @!P1 IMAD.IADD R6, R6, 0x1, -R3.reuse ;  /* 0x0000000106069824 */ /* 0x100fe400078e0a03 */
[----:B------:R-:W-:Y:S01]  /*1220*/  @!P1 IMAD R3, R2, R11, R3 ;  /* 0x0000000b02039224 */ /* 0x000fe200078e0203 */
[----:B------:R-:W-:Y:S01]  /*1230*/  IADD3 R2, PT, PT, -R7, RZ, RZ ;  /* 0x000000ff07027210 */ /* 0x000fe20007ffe1ff */
[----:B------:R-:W-:Y:S02]  /*1240*/  @!P1 IMAD R5, R6, R9, R7 ;  /* 0x0000000906059224 */ /* 0x000fe400078e0207 */
[----:B------:R-:W-:Y:S02]  /*1250*/  @!P1 IMAD.MOV.U32 R7, RZ, RZ, R3 ;  /* 0x000000ffff079224 */ /* 0x000fe400078e0003 */
[----:B------:R-:W-:Y:S02]  /*1260*/  IMAD R2, R10, R2, R21 ;  /* 0x000000020a027224 */ /* 0x000fe400078e0215 */
[----:B------:R-:W-:-:S02]  /*1270*/  IMAD R20, R5, R4, R13 ;  /* 0x0000000405147224 */ /* 0x000fc400078e020d */
[----:B------:R-:W-:Y:S02]  /*1280*/  IMAD R21, R7, R10, R2 ;  /* 0x0000000a07157224 */ /* 0x000fe400078e0202 */
.L_x_15:
[----:B------:R-:W1:Y:S01]  /*1290*/  LDCU UR4, c[0x0][0xb30] ;  /* 0x00016600ff0477ac */ /* 0x000e620008000800 */
[----:B------:R-:W2:Y:S08]  /*12a0*/  S2UR UR37, SR_CgaCtaId ;  /* 0x00000000002579c3 */ /* 0x000eb00000008800 */
[----:B------:R-:W3:Y:S01]  /*12b0*/  LDC R26, c[0x0][0xb24] ;  /* 0x0002c900ff1a7b82 */ /* 0x000ee20000000800 */
[----:B-1----:R-:W-:-:S09]  /*12c0*/  UISETP.NE.AND UP1, UPT, UR4, 0x1, UPT ;  /* 0x000000010400788c */ /* 0x002fd2000bf25270 */
[----:B--2---:R-:W-:Y:S05]  /*12d0*/  BRA.U UP1, `(.L_x_16) ;  /* 0x0000000101407547 */ /* 0x004fea000b800000 */
[----:B------:R-:W1:Y:S08]  /*12e0*/  LDC.64 R4, c[0x0][0xb10] ;  /* 0x0002c400ff047b82 */ /* 0x000e700000000a00 */
[----:B------:R-:W2:Y:S08]  /*12f0*/  LDC.64 R2, c[0x0][0xb18] ;  /* 0x0002c600ff027b82 */ /* 0x000eb00000000a00 */
[----:B------:R-:W4:Y:S08]  /*1300*/  LDC R6, c[0x0][0xb20] ;  /* 0x0002c800ff067b82 */ /* 0x000f300000000800 */
[----:B------:R-:W3:Y:S01]  /*1310*/  LDC R8, c[0x0][0xb0c] ;  /* 0x0002c300ff087b82 */ /* 0x000ee20000000800 */
[----:B-1----:R-:W-:-:S05]  /*1320*/  IMAD.HI.U32 R4, R21, R4, RZ ;  /* 0x0000000415047227 */ /* 0x002fca00078e00ff */
[----:B------:R-:W-:Y:S01]  /*1330*/  SHF.R.U32.HI R4, RZ, R5, R4 ;  /* 0x00000005ff047219 */ /* 0x000fe20000011604 */
[----:B--2---:R-:W-:Y:S01]  /*1340*/  IMAD.HI.U32 R3, R20, R3, RZ ;  /* 0x0000000314037227 */ /* 0x004fe200078e00ff */
[----:B------:R-:W-:-:S04]  /*1350*/  ISETP.NE.AND P0, PT, R2, 0x1, PT ;  /* 0x000000010200780c */ /* 0x000fc80003f05270 */
[----:B----4-:R-:W-:-:S04]  /*1360*/  SHF.R.U32.HI R3, RZ, R6, R3 ;  /* 0x00000006ff037219 */ /* 0x010fc80000011603 */
[----:B------:R-:W-:Y:S02]  /*1370*/  SEL R3, R20, R3, !P0 ;  /* 0x0000000314037207 */ /* 0x000fe40004000000 */
[----:B---3--:R-:W-:-:S04]  /*1380*/  ISETP.NE.AND P1, PT, R8, 0x1, PT ;  /* 0x000000010800780c */ /* 0x008fc80003f25270 */
[----:B------:R-:W-:-:S05]  /*1390*/  SEL R4, R21, R4, !P1 ;  /* 0x0000000415047207 */ /* 0x000fca0004800000 */
[----:B------:R-:W-:Y:S02]  /*13a0*/  IMAD.IADD R5, R3, 0x1, -R4 ;  /* 0x0000000103057824 */ /* 0x000fe400078e0a04 */
[----:B------:R-:W-:Y:S02]  /*13b0*/  IMAD.IADD R3, R4, 0x1, -R3 ;  /* 0x0000000104037824 */ /* 0x000fe400078e0a03 */
[----:B------:R-:W-:Y:S02]  /*13c0*/  IMAD R21, R5, R8, R21 ;  /* 0x0000000805157224 */ /* 0x000fe400078e0215 */
[----:B------:R-:W-:-:S07]  /*13d0*/  IMAD R20, R3, R2, R20 ;  /* 0x0000000203147224 */ /* 0x000fce00078e0214 */
.L_x_16:
[----:B------:R-:W-:Y:S01]  /*13e0*/  BAR.SYNC.DEFER_BLOCKING 0x0 ;  /* 0x0000000000007b1d */ /* 0x000fe20000010000 */
[----:B------:R-:W-:Y:S01]  /*13f0*/  UISETP.NE.AND UP1, UPT, UR8, 0x2, UPT ;  /* 0x000000020800788c */ /* 0x000fe2000bf25270 */
[----:B------:R-:W-:Y:S02]  /*1400*/  ISETP.NE.OR P5, PT, R0, 0x2, !P5 ;  /* 0x000000020000780c */ /* 0x000fe40006fa5670 */
[----:B------:R-:W-:-:S06]  /*1410*/  LOP3.LUT R2, R72, 0x1f, RZ, 0xc0, !PT ;  /* 0x0000001f48027812 */ /* 0x000fcc00078ec0ff */
[----:B------:R-:W-:Y:S05]  /*1420*/  BRA.U UP1, `(.L_x_17) ;  /* 0x0000001101f07547 */ /* 0x000fea000b800000 */
[----:B------:R-:W1:Y:S01]  /*1430*/  LDCU UR13, c[0x0][0x38c] ;  /* 0x00007180ff0d77ac */ /* 0x000e620008000800 */
[----:B------:R-:W2:Y:S01]  /*1440*/  LDC R9, c[0x0][0x370] ;  /* 0x0000dc00ff097b82 */ /* 0x000ea20000000800 */
[----:B------:R-:W-:Y:S01]  /*1450*/  PLOP3.LUT P1, PT, PT, PT, UP2, 0x80, 0x8 ;  /* 0x000000000008781c */ /* 0x000fe20003f2f028 */
[----:B------:R-:W-:Y:S01]  /*1460*/  HFMA2 R12, -RZ, RZ, 0, 0 ;  /* 0x00000000ff0c7431 */ /* 0x000fe200000001ff */
[----:B------:R-:W-:Y:S01]  /*1470*/  ISETP.EQ.OR P4, PT, R2, RZ, P5 ;  /* 0x000000ff0200720c */ /* 0x000fe20002f82670 */
[----:B------:R-:W-:Y:S01]  /*1480*/  IMAD.MOV.U32 R15, RZ, RZ, 0x1 ;  /* 0x00000001ff0f7424 */ /* 0x000fe200078e00ff */
[----:B------:R-:W-:Y:S01]  /*1490*/  PLOP3.LUT P1, PT, P1, PT, PT, 0x8, 0x80 ;  /* 0x000000000080781c */ /* 0x000fe20000f2e170 */
[----:B------:R-:W-:Y:S01]  /*14a0*/  IMAD.MOV.U32 R14, RZ, RZ, RZ ;  /* 0x000000ffff0e7224 */ /* 0x000fe200078e00ff */
[----:B------:R-:W-:Y:S01]  /*14b0*/  MOV R8, 0x1 ;  /* 0x0000000100087802 */ /* 0x000fe20000000f00 */
[----:B------:R-:W4:Y:S01]  /*14c0*/  LDC R0, c[0x0][0x374] ;  /* 0x0000dd00ff007b82 */ /* 0x000f220000000800 */
[----:B------:R-:W-:Y:S01]  /*14d0*/  IMAD.MOV.U32 R10, RZ, RZ, RZ ;  /* 0x000000ffff0a7224 */ /* 0x000fe200078e00ff */
[----:B------:R-:W2:Y:S01]  /*14e0*/  LDCU.64 UR22, c[0x0][0x348] ;  /* 0x00006900ff1677ac */ /* 0x000ea20008000a00 */
[----:B------:R-:W-:Y:S01]  /*14f0*/  UMOV UR6, URZ ;  /* 0x000000ff00067c82 */ /* 0x000fe20008000000 */
[----:B-1----:R-:W-:-:S04]  /*1500*/  UIADD3 UR5, UPT, UPT, UR13, 0x3f, URZ ;  /* 0x0000003f0d057890 */ /* 0x002fc8000fffe0ff */
[----:B------:R-:W-:-:S04]  /*1510*/  USHF.R.S32.HI UR4, URZ, 0x1f, UR5 ;  /* 0x0000001fff047899 */ /* 0x000fc80008011405 */
[----:B------:R-:W-:-:S04]  /*1520*/  ULEA.HI UR4, UR4, UR5, URZ, 0x6 ;  /* 0x0000000504047291 */ /* 0x000fc8000f8f30ff */
[----:B------:R-:W-:Y:S02]  /*1530*/  USHF.R.S32.HI UR15, URZ, 0x6, UR4 ;  /* 0x00000006ff0f7899 */ /* 0x000fe40008011404 */
[----:B------:R-:W-:Y:S02]  /*1540*/  UIADD3 UR4, UPT, UPT, UR13, -0x1, URZ ;  /* 0xffffffff0d047890 */ /* 0x000fe4000fffe0ff */
[----:B------:R-:W-:Y:S02]  /*1550*/  UISETP.LT.U32.AND UP0, UPT, UR15, 0x8, UPT ;  /* 0x000000080f00788c */ /* 0x000fe4000bf01070 */
[----:B------:R-:W-:Y:S02]  /*1560*/  UISETP.GE.U32.AND UP1, UPT, UR4, -0x7f, UPT ;  /* 0xffffff810400788c */ /* 0x000fe4000bf26070 */
[----:B------:R-:W-:Y:S02]  /*1570*/  USEL UR14, UR15, 0x8, UP0 ;  /* 0x000000080f0e7887 */ /* 0x000fe40008000000 */
[----:B------:R-:W-:-:S02]  /*1580*/  UIADD3 UR13, UPT, UPT, UR13, 0x7e, URZ ;  /* 0x0000007e0d0d7890 */ /* 0x000fc4000fffe0ff */
[----:B------:R-:W-:Y:S02]  /*1590*/  UIADD3 UR5, UPT, UPT, UR14, -0x1, URZ ;  /* 0xffffffff0e057890 */ /* 0x000fe4000fffe0ff */
[----:B------:R-:W-:-:S03]  /*15a0*/  UIADD3 UR7, UPT, UPT, UR15, -UR14, URZ ;  /* 0x8000000e0f077290 */ /* 0x000fc6000fffe0ff */
[----:B------:R-:W-:-:S04]  /*15b0*/  @UP1 UIADD3 UR5, UPT, UPT, UR14, URZ, URZ ;  /* 0x000000ff0e051290 */ /* 0x000fc8000fffe0ff */
[----:B--2---:R-:W-:-:S12]  /*15c0*/  UIADD3 UR5, UPT, UPT, UR5, 0x1, URZ ;  /* 0x0000000105057890 */ /* 0x004fd8000fffe0ff */
.L_x_35:
[----:B------:R-:W-:Y:S01]  /*15d0*/  UISETP.NE.AND UP0, UPT, UR37, URZ, UPT ;  /* 0x000000ff2500728c */ /* 0x000fe2000bf05270 */
[----:B------:R-:W1:Y:S08]  /*15e0*/  S2UR UR37, SR_CgaCtaId ;  /* 0x00000000002579c3 */ /* 0x000e700000008800 */
[----:B------:R-:W-:Y:S05]  /*15f0*/  BRA.U UP0, `(.L_x_18) ;  /* 0x0000000100347547 */ /* 0x000fea000b800000 */
[----:B------:R-:W2:Y:S01]  /*1600*/  S2R R2, SR_CgaCtaId ;  /* 0x0000000000027919 */ /* 0x000ea20000008800 */
[----:B------:R-:W-:-:S04]  /*1610*/  MOV R3, 0x400 ;  /* 0x0000040000037802 */ /* 0x000fc80000000f00 */
[----:B--2---:R-:W-:Y:S02]  /*1620*/  LEA R3, R2, R3, 0x18 ;  /* 0x0000000302037211 */ /* 0x004fe400078ec0ff */
[----:B------:R-:W-:-:S03]  /*1630*/  SHF.L.U32 R2, R8, 0x1f, RZ ;  /* 0x0000001f08027819 */ /* 0x000fc600000006ff */
[----:B------:R-:W-:-:S04]  /*1640*/  IMAD R3, R10, 0x8, R3 ;  /* 0x000000080a037824 */ /* 0x000fc800078e0203 */
[----:B------:R-:W2:Y:S02]  /*1650*/  SYNCS.PHASECHK.TRANS64.TRYWAIT P0, [R3+URZ+0x140], R2 ;  /* 0x00014002030075a7 */ /* 0x000ea400080011ff */
[----:B--2---:R-:W-:Y:S05]  /*1660*/  @!P0 BRA `(.L_x_19) ;  /* 0x0000006800ac8947 */ /* 0x004fea0003800000 */
.L_x_135:
[----:B------:R-:W-:Y:S01]  /*1670*/  VIADD R10, R10, 0x1 ;  /* 0x000000010a0a7836 */ /* 0x000fe20000000000 */
[----:B------:R2:W-:Y:S04]  /*1680*/  SYNCS.ARRIVE.TRANS64.A1T0 RZ, [R3+URZ+0x130], RZ ;  /* 0x000130ff03ff79a7 */ /* 0x0005e800081000ff */
[----:B------:R-:W-:-:S04]  /*1690*/  ISETP.NE.AND P0, PT, R10, 0x2, PT ;  /* 0x000000020a00780c */ /* 0x000fc80003f05270 */
[----:B------:R-:W-:Y:S02]  /*16a0*/  SEL R10, R10, RZ, P0 ;  /* 0x000000ff0a0a7207 */ /* 0x000fe40000000000 */
[----:B--2---:R-:W-:-:S04]  /*16b0*/  SEL R3, RZ, 0x1, P0 ;  /* 0x00000001ff037807 */ /* 0x004fc80000000000 */
[----:B------:R-:W-:-:S07]  /*16c0*/  LOP3.LUT R8, R8, R3, RZ, 0x3c, !PT ;  /* 0x0000000308087212 */ /* 0x000fce00078e3cff */
.L_x_18:
[----:B------:R-:W-:Y:S01]  /*16d0*/  UMOV UR4, 0x400 ;  /* 0x0000040000047882 */ /* 0x000fe20000000000 */
[----:B------:R-:W-:Y:S01]  /*16e0*/  SHF.L.U32 R2, R15, 0x1f, RZ ;  /* 0x0000001f0f027819 */ /* 0x000fe200000006ff */
[----:B-1----:R-:W-:Y:S01]  /*16f0*/  ULEA UR4, UR37, UR4, 0x18 ;  /* 0x0000000425047291 */ /* 0x002fe2000f8ec0ff */
[----:B------:R-:W-:Y:S01]  /*1700*/  R2UR UR35, R21 ;  /* 0x00000000152372ca */ /* 0x000fe200000e0000 */
[----:B------:R-:W-:Y:S01]  /*1710*/  UISETP.GE.U32.AND UP0, UPT, UR13, 0x7f, UPT ;  /* 0x0000007f0d00788c */ /* 0x000fe2000bf06070 */
[----:B------:R-:W-:Y:S01]  /*1720*/  R2UR UR11, R20 ;  /* 0x00000000140b72ca */ /* 0x000fe200000e0000 */
[----:B------:R-:W-:Y:S01]  /*1730*/  ULEA UR8, UR6, UR4, 0x3 ;  /* 0x0000000406087291 */ /* 0x000fe2000f8e18ff */
[----:B------:R-:W-:-:S08]  /*1740*/  UMOV UR24, URZ ;  /* 0x000000ff00187c82 */ /* 0x000fd00008000000 */
[----:B------:R1:W2:Y:S01]  /*1750*/  SYNCS.PHASECHK.TRANS64.TRYWAIT P0, [UR8+0x40], R2 ;  /* 0x00004002ff0075a7 */ /* 0x0002a20008001108 */
[----:B------:R-:W-:Y:S02]  /*1760*/  USHF.L.U32 UR35, UR35, 0x6, URZ ;  /* 0x0000000623237899 */ /* 0x000fe400080006ff */
[----:B------:R-:W-:Y:S01]  /*1770*/  USHF.L.U32 UR11, UR11, 0x7, URZ ;  /* 0x000000070b0b7899 */ /* 0x000fe200080006ff */
[----:B------:R-:W-:Y:S11]  /*1780*/  BRA.U !UP0, `(.L_x_20) ;  /* 0x0000000108a87547 */ /* 0x000ff6000b800000 */
[----:B------:R-:W-:Y:S01]  /*1790*/  UMOV UR16, URZ ;  /* 0x000000ff00107c82 */ /* 0x000fe20008000000 */
[----:B------:R-:W-:-:S05]  /*17a0*/  UMOV UR17, UR6 ;  /* 0x0000000600117c82 */ /* 0x000fca0008000000 */
.L_x_25:
[----:B-1----:R-:W-:Y:S01]  /*17b0*/  ULEA UR33, UR17, UR4, 0x3 ;  /* 0x0000000411217291 */ /* 0x002fe2000f8e18ff */
[----:B--2---:R-:W-:Y:S01]  /*17c0*/  @!P5 MOV R3, 0x6000 ;  /* 0x000060000003d802 */ /* 0x004fe20000000f00 */
[----:B--2---:R-:W-:Y:S10]  /*17d0*/  @P0 BRA `(.L_x_21) ;  /* 0x00000000000c0947 */ /* 0x004ff40003800000 */
[----:B------:R-:W-:-:S04]  /*17e0*/  SHF.L.U32 R5, R15, 0x1f, RZ ;  /* 0x0000001f0f057819 */ /* 0x000fc800000006ff */
[----:B------:R-:W2:Y:S02]  /*17f0*/  SYNCS.PHASECHK.TRANS64.TRYWAIT P0, [UR33+0x40], R5 ;  /* 0x00004005ff0075a7 */ /* 0x000ea40008001121 */
[----:B--2---:R-:W-:Y:S05]  /*1800*/  @!P0 BRA `(.L_x_22) ;  /* 0x0000006800588947 */ /* 0x004fea0003800000 */
.L_x_21:
[----:B------:R2:W-:Y:S01]  /*1810*/  @!P5 SYNCS.ARRIVE.TRANS64 RZ, [UR33], R3 ;  /* 0x00000003ffffd9a7 */ /* 0x0005e20008000021 */
[----:B------:R-:W-:Y:S04]  /*1820*/  BSSY.RECONVERGENT B0, `(.L_x_23) ;  /* 0x0000003000007945 */ /* 0x000fe80003800200 */
[----:B------:R-:W-:Y:S05]  /*1830*/  @P4 BRA `(.L_x_24) ;  /* 0x0000000000044947 */ /* 0x000fea0003800000 */
[----:B------:R-:W-:Y:S05]  /*1840*/  BPT.TRAP 0x1 ;  /* 0x000000040000795c */ /* 0x000fea0000300000 */
.L_x_24:
[----:B------:R-:W-:Y:S05]  /*1850*/  BSYNC.RECONVERGENT B0 ;  /* 0x0000000000007941 */ /* 0x000fea0003800200 */
.L_x_23:
[----:B------:R-:W-:Y:S02]  /*1860*/  UIADD3 UR6, UPT, UPT, UR17, 0x1, URZ ;  /* 0x0000000111067890 */ /* 0x000fe4000fffe0ff */
[----:B------:R-:W-:Y:S02]  /*1870*/  ULEA UR32, UR17, UR4, 0xd ;  /* 0x0000000411207291 */ /* 0x000fe4000f8e68ff */
[----:B------:R-:W-:Y:S02]  /*1880*/  UISETP.NE.AND UP0, UPT, UR6, 0x8, UPT ;  /* 0x000000080600788c */ /* 0x000fe4000bf05270 */
[----:B------:R-:W-:Y:S02]  /*1890*/  UIADD3 UR26, UP1, UPT, UR22, 0x80, URZ ;  /* 0x00000080161a7890 */ /* 0x000fe4000ff3e0ff */
[----:B------:R-:W-:Y:S02]  /*18a0*/  USEL UR9, URZ, 0x1, UP0 ;  /* 0x00000001ff097887 */ /* 0x000fe40008000000 */
[----:B------:R-:W-:-:S02]  /*18b0*/  USEL UR6, UR6, URZ, UP0 ;  /* 0x000000ff06067287 */ /* 0x000fc40008000000 */
[----:B------:R-:W-:Y:S02]  /*18c0*/  UIADD3 UR20, UP0, UPT, UR22, 0x180, URZ ;  /* 0x0000018016147890 */ /* 0x000fe4000ff1e0ff */
[----:B------:R-:W-:Y:S01]  /*18d0*/  ULEA UR8, UR6, UR4, 0x3 ;  /* 0x0000000406087291 */ /* 0x000fe2000f8e18ff */
[----:B------:R-:W-:Y:S01]  /*18e0*/  LOP3.LUT R15, R15, UR9, RZ, 0x3c, !PT ;  /* 0x000000090f0f7c12 */ /* 0x000fe2000f8e3cff */
[----:B------:R-:W-:Y:S02]  /*18f0*/  USHF.L.U32 UR34, UR16, 0x6, URZ ;  /* 0x0000000610227899 */ /* 0x000fe400080006ff */
[----:B------:R-:W-:Y:S01]  /*1900*/  UIADD3.X UR27, UPT, UPT, URZ, UR23, URZ, UP1, !UPT ;  /* 0x00000017ff1b7290 */ /* 0x000fe20008ffe4ff */
[----:B-1----:R-:W-:Y:S01]  /*1910*/  SHF.L.U32 R2, R15, 0x1f, RZ ;  /* 0x0000001f0f027819 */ /* 0x002fe200000006ff */
[----:B------:R-:W-:Y:S02]  /*1920*/  UIADD3 UR32, UPT, UPT, UR32, 0x4400, URZ ;  /* 0x0000440020207890 */ /* 0x000fe4000fffe0ff */
[----:B------:R-:W-:Y:S01]  /*1930*/  UIADD3.X UR21, UPT, UPT, URZ, UR23, URZ, UP0, !UPT ;  /* 0x00000017ff157290 */ /* 0x000fe200087fe4ff */
[----:B------:R1:W1:Y:S01]  /*1940*/  SYNCS.PHASECHK.TRANS64.TRYWAIT P0, [UR8+0x40], R2 ;  /* 0x00004002ff0075a7 */ /* 0x0002620008001108 */
[----:B------:R-:W-:Y:S01]  /*1950*/  ULEA UR8, UR17, UR4, 0xe ;  /* 0x0000000411087291 */ /* 0x000fe2000f8e70ff */
[----:B------:R-:W-:Y:S01]  /*1960*/  UMOV UR18, 0x0 ;  /* 0x0000000000127882 */ /* 0x000fe20000000000 */
[----:B------:R-:W-:-:S02]  /*1970*/  UMOV UR19, 0x10000000 ;  /* 0x1000000000137882 */ /* 0x000fc40000000000 */
[----:B------:R-:W-:Y:S01]  /*1980*/  UIADD3 UR8, UPT, UPT, UR8, 0x14400, URZ ;  /* 0x0001440008087890 */ /* 0x000fe2000fffe0ff */
[----:B------:R1:W-:Y:S01]  /*1990*/  UTMALDG.3D [UR32], [UR26], desc[UR18] ;  /* 0x000012201a0075b4 */ /* 0x0003e20008011000 */
[----:B------:R-:W-:Y:S01]  /*19a0*/  UMOV UR12, UR36 ;  /* 0x00000024000c7c82 */ /* 0x000fe20008000000 */
[----:B------:R-:W-:Y:S01]  /*19b0*/  UMOV UR9, UR33 ;  /* 0x0000002100097c82 */ /* 0x000fe20008000000 */
[----:B------:R-:W-:Y:S01]  /*19c0*/  UMOV UR10, UR34 ;  /* 0x00000022000a7c82 */ /* 0x000fe20008000000 */
[----:B------:R-:W-:Y:S01]  /*19d0*/  UIADD3 UR16, UPT, UPT, UR16, 0x1, URZ ;  /* 0x0000000110107890 */ /* 0x000fe2000fffe0ff */
[----:B------:R-:W-:Y:S01]  /*19e0*/  UMOV UR24, UR5 ;  /* 0x0000000500187c82 */ /* 0x000fe20008000000 */
[----:B------:R-:W-:Y:S02]  /*19f0*/  UMOV UR17, UR6 ;  /* 0x0000000600117c82 */ /* 0x000fe40008000000 */
[----:B------:R1:W-:Y:S01]  /*1a00*/  UTMALDG.3D [UR8], [UR20], desc[UR18] ;  /* 0x00001208140075b4 */ /* 0x0003e20008011000 */
[----:B------:R-:W-:-:S09]  /*1a10*/  UISETP.NE.AND UP0, UPT, UR16, UR5, UPT ;  /* 0x000000051000728c */ /* 0x000fd2000bf05270 */
[----:B------:R-:W-:Y:S05]  /*1a20*/  BRA.U UP0, `(.L_x_25) ;  /* 0xfffffffd00607547 */ /* 0x000fea000b83ffff */
.L_x_20:
[----:B-1----:R-:W-:Y:S01]  /*1a30*/  ULEA UR8, UR6, UR4, 0x3 ;  /* 0x0000000406087291 */ /* 0x002fe2000f8e18ff */
[----:B------:R-:W-:Y:S01]  /*1a40*/  SHF.L.U32 R2, R15, 0x1f, RZ ;  /* 0x0000001f0f027819 */ /* 0x000fe200000006ff */
[----:B------:R-:W-:Y:S01]  /*1a50*/  @!P1 SYNCS.ARRIVE.TRANS64.A1T0 RZ, [UR4+0xc8], RZ ;  /* 0x0000c8ffffff99a7 */ /* 0x000fe20008100004 */
[----:B------:R-:W-:-:S06]  /*1a60*/  UISETP.GT.AND UP0, UPT, UR15, UR14, UPT ;  /* 0x0000000e0f00728c */ /* 0x000fcc000bf04270 */
[----:B--2---:R1:W2:Y:S03]  /*1a70*/  SYNCS.PHASECHK.TRANS64.TRYWAIT P0, [UR8+0x40], R2 ;  /* 0x00004002ff0075a7 */ /* 0x0042a60008001108 */
[----:B------:R-:W-:Y:S05]  /*1a80*/  BRA.U !UP0, `(.L_x_26) ;  /* 0x0000000108ac7547 */ /* 0x000fea000b800000 */
[----:B------:R-:W-:Y:S01]  /*1a90*/  UIADD3 UR21, UPT, UPT, UR7, UR24, URZ ;  /* 0x0000001807157290 */ /* 0x000fe2000fffe0ff */
[----:B------:R-:W-:-:S11]  /*1aa0*/  UMOV UR25, UR6 ;  /* 0x0000000600197c82 */ /* 0x000fd60008000000 */
.L_x_31:
[----:B-1----:R-:W-:Y:S01]  /*1ab0*/  ULEA UR17, UR25, UR4, 0x3 ;  /* 0x0000000419117291 */ /* 0x002fe2000f8e18ff */
[----:B--2---:R-:W-:Y:S01]  /*1ac0*/  @!P5 MOV R3, 0x6000 ;  /* 0x000060000003d802 */ /* 0x004fe20000000f00 */
[----:B--2---:R-:W-:Y:S10]  /*1ad0*/  @P0 BRA `(.L_x_27) ;  /* 0x00000000000c0947 */ /* 0x004ff40003800000 */
[----:B------:R-:W-:-:S04]  /*1ae0*/  SHF.L.U32 R5, R15, 0x1f, RZ ;  /* 0x0000001f0f057819 */ /* 0x000fc800000006ff */
[----:B------:R-:W2:Y:S02]  /*1af0*/  SYNCS.PHASECHK.TRANS64.TRYWAIT P0, [UR17+0x40], R5 ;  /* 0x00004005ff0075a7 */ /* 0x000ea40008001111 */
[----:B--2---:R-:W-:Y:S05]  /*1b00*/  @!P0 BRA `(.L_x_28) ;  /* 0x0000006400b08947 */ /* 0x004fea0003800000 */
.L_x_27:
[----:B------:R2:W-:Y:S01]  /*1b10*/  @!P5 SYNCS.ARRIVE.TRANS64 RZ, [UR17], R3 ;  /* 0x00000003ffffd9a7 */ /* 0x0005e20008000011 */
[----:B------:R-:W-:Y:S04]  /*1b20*/  BSSY.RECONVERGENT B0, `(.L_x_29) ;  /* 0x0000003000007945 */ /* 0x000fe80003800200 */
[----:B------:R-:W-:Y:S05]  /*1b30*/  @P4 BRA `(.L_x_30) ;  /* 0x0000000000044947 */ /* 0x000fea0003800000 */
[----:B------:R-:W-:Y:S05]  /*1b40*/  BPT.TRAP 0x1 ;  /* 0x000000040000795c */ /* 0x000fea0000300000 */
.L_x_30:
[----:B------:R-:W-:Y:S05]  /*1b50*/  BSYNC.RECONVERGENT B0 ;  /* 0x0000000000007941 */ /* 0x000fea0003800200 */
.L_x_29:
        /* <DEDUP_REMOVED lines=10> */
[----:B------:R-:W-:Y:S01]  /*1c00*/  UIADD3 UR16, UPT, UPT, UR16, 0x4400, URZ ;  /* 0x0000440010107890 */ /* 0x000fe2000fffe0ff */
[----:B-1----:R-:W-:Y:S01]  /*1c10*/  SHF.L.U32 R2, R15, 0x1f, RZ ;  /* 0x0000001f0f027819 */ /* 0x002fe200000006ff */
[----:B------:R-:W-:Y:S02]  /*1c20*/  UIADD3.X UR31, UPT, UPT, URZ, UR23, URZ, UP1, !UPT ;  /* 0x00000017ff1f7290 */ /* 0x000fe40008ffe4ff */
[----:B------:R-:W-:Y:S01]  /*1c30*/  UIADD3.X UR29, UPT, UPT, URZ, UR23, URZ, UP0, !UPT ;  /* 0x00000017ff1d7290 */ /* 0x000fe200087fe4ff */
[----:B------:R1:W1:Y:S01]  /*1c40*/  SYNCS.PHASECHK.TRANS64.TRYWAIT P0, [UR8+0x40], R2 ;  /* 0x00004002ff0075a7 */ /* 0x0002620008001108 */
[----:B------:R-:W-:Y:S01]  /*1c50*/  ULEA UR8, UR25, UR4, 0xe ;  /* 0x0000000419087291 */ /* 0x000fe2000f8e70ff */
[----:B------:R-:W-:Y:S01]  /*1c60*/  UMOV UR26, 0x0 ;  /* 0x00000000001a7882 */ /* 0x000fe20000000000 */
[----:B------:R-:W-:-:S02]  /*1c70*/  UMOV UR27, 0x10000000 ;  /* 0x10000000001b7882 */ /* 0x000fc40000000000 */
[----:B------:R-:W-:Y:S01]  /*1c80*/  UIADD3 UR8, UPT, UPT, UR8, 0x14400, URZ ;  /* 0x0001440008087890 */ /* 0x000fe2000fffe0ff */
[----:B------:R-:W-:Y:S01]  /*1c90*/  UMOV UR19, UR35 ;  /* 0x0000002300137c82 */ /* 0x000fe20008000000 */
[----:B------:R-:W-:Y:S01]  /*1ca0*/  UMOV UR20, UR36 ;  /* 0x0000002400147c82 */ /* 0x000fe20008000000 */
[----:B------:R-:W-:Y:S01]  /*1cb0*/  UMOV UR12, UR36 ;  /* 0x00000024000c7c82 */ /* 0x000fe20008000000 */
[----:B------:R-:W-:Y:S01]  /*1cc0*/  UMOV UR9, UR17 ;  /* 0x0000001100097c82 */ /* 0x000fe20008000000 */
[----:B------:R-:W-:Y:S01]  /*1cd0*/  UMOV UR10, UR18 ;  /* 0x00000012000a7c82 */ /* 0x000fe20008000000 */
[----:B------:R1:W-:Y:S01]  /*1ce0*/  UTMALDG.3D [UR16], [UR30], desc[UR26] ;  /* 0x00001a101e0075b4 */ /* 0x0003e20008011000 */
[----:B------:R-:W-:Y:S01]  /*1cf0*/  UIADD3 UR24, UPT, UPT, UR24, 0x1, URZ ;  /* 0x0000000118187890 */ /* 0x000fe2000fffe0ff */
[----:B------:R-:W-:-:S03]  /*1d00*/  UMOV UR25, UR6 ;  /* 0x0000000600197c82 */ /* 0x000fc60008000000 */
[----:B------:R-:W-:Y:S01]  /*1d10*/  UISETP.NE.AND UP0, UPT, UR24, UR21, UPT ;  /* 0x000000151800728c */ /* 0x000fe2000bf05270 */
[----:B------:R1:W-:Y:S08]  /*1d20*/  UTMALDG.3D [UR8], [UR28], desc[UR26] ;  /* 0x00001a081c0075b4 */ /* 0x0003f00008011000 */
[----:B------:R-:W-:Y:S05]  /*1d30*/  BRA.U UP0, `(.L_x_31) ;  /* 0xfffffffd005c7547 */ /* 0x000fea000b83ffff */
.L_x_26:
[----:B-1----:R-:W-:Y:S01]  /*1d40*/  LEA R2, R14, UR4, 0x3 ;  /* 0x000000040e027c11 */ /* 0x002fe2000f8e18ff */
[----:B------:R-:W-:Y:S01]  /*1d50*/  NOP ;  /* 0x0000000000007918 */ /* 0x000fe20000000000 */
[----:B--2---:R-:W-:Y:S02]  /*1d60*/  SHF.L.U32 R3, R12, 0x1f, RZ ;  /* 0x0000001f0c037819 */ /* 0x004fe400000006ff */
[----:B------:R-:W-:Y:S02]  /*1d70*/  LEA R4, R14, UR4, 0x4 ;  /* 0x000000040e047c11 */ /* 0x000fe4000f8e20ff */
[----:B------:R-:W1:Y:S02]  /*1d80*/  SYNCS.PHASECHK.TRANS64.TRYWAIT P0, [R2+URZ+0xd0], R3 ;  /* 0x0000d003020075a7 */ /* 0x000e6400080011ff */
[----:B-1----:R-:W-:Y:S05]  /*1d90*/  @!P0 BRA `(.L_x_32) ;  /* 0x0000006400248947 */ /* 0x002fea0003800000 */
.L_x_138:
[----:B------:R-:W2:Y:S01]  /*1da0*/  LDS.128 R4, [R4+0x160] ;  /* 0x0001600004047984 */ /* 0x000ea20000000c00 */
[----:B---3--:R-:W-:Y:S01]  /*1db0*/  ISETP.GE.AND P0, PT, R26, 0x1, PT ;  /* 0x000000011a00780c */ /* 0x008fe20003f06270 */
[----:B-1----:R-:W-:Y:S01]  /*1dc0*/  VIADD R2, R2, 0xe0 ;  /* 0x000000e002027836 */ /* 0x002fe20000000000 */
[----:B------:R-:W-:Y:S01]  /*1dd0*/  @!PT LDS RZ, [RZ] ;  /* 0x00000000fffff984 */ /* 0x000fe20000000800 */
[----:B------:R-:W-:Y:S01]  /*1de0*/  @!PT LDS RZ, [RZ] ;  /* 0x00000000fffff984 */ /* 0x000fe20000000800 */
[----:B------:R-:W-:Y:S01]  /*1df0*/  @!PT LDS RZ, [RZ] ;  /* 0x00000000fffff984 */ /* 0x000fe20000000800 */
[----:B------:R-:W-:Y:S01]  /*1e00*/  @!PT LDS RZ, [RZ] ;  /* 0x00000000fffff984 */ /* 0x000fe20000000800 */
[----:B------:R1:W-:Y:S06]  /*1e10*/  MEMBAR.ALL.CTA ;  /* 0x0000000000007992 */ /* 0x0003ec0000008000 */
[----:B-1----:R-:W1:Y:S01]  /*1e20*/  FENCE.VIEW.ASYNC.S ;  /* 0x00000000000073c6 */ /* 0x002e620000000000 */
[----:B------:R-:W-:-:S04]  /*1e30*/  PRMT R2, RZ, 0x654, R2 ;  /* 0x00000654ff027816 */ /* 0x000fc80000000002 */
[----:B-1----:R1:W-:Y:S01]  /*1e40*/  SYNCS.ARRIVE.TRANS64.RED.A1T0 RZ, [R2+URZ], RZ ;  /* 0x000000ff02ff79a7 */ /* 0x0023e200081004ff */
[----:B--2---:R-:W-:-:S13]  /*1e50*/  LOP3.LUT P2, RZ, R6, 0x1, RZ, 0xc0, !PT ;  /* 0x0000000106ff7812 */ /* 0x004fda000784c0ff */
[----:B------:R-:W-:Y:S01]  /*1e60*/  @P2 SHF.R.U32.HI R3, RZ, 0x10, R5 ;  /* 0x00000010ff032819 */ /* 0x000fe20000011605 */
[----:B------:R-:W-:Y:S01]  /*1e70*/  VOTEU.ANY UP0, P2 ;  /* 0x0000000000ff7886 */ /* 0x000fe20001000100 */
[----:B------:R-:W-:Y:S02]  /*1e80*/  @P2 MOV R13, R4 ;  /* 0x00000004000d2202 */ /* 0x000fe40000000f00 */
[----:B------:R-:W-:Y:S02]  /*1e90*/  @P2 R2UR.BROADCAST UR8, R3 ;  /* 0x00000000030822ca */ /* 0x000fe400008e0000 */
[----:B------:R-:W-:-:S11]  /*1ea0*/  @P2 LOP3.LUT R11, R5, 0xffff, RZ, 0xc0, !PT ;  /* 0x0000ffff050b2812 */ /* 0x000fd600078ec0ff */
[----:B------:R-:W-:Y:S01]  /*1eb0*/  @UP0 UMOV UR36, UR8 ;  /* 0x0000000800240c82 */ /* 0x000fe20008000000 */
[----:B-1----:R-:W-:Y:S05]  /*1ec0*/  @!P0 BRA `(.L_x_33) ;  /* 0x0000000000b88947 */ /* 0x002fea0003800000 */
[----:B------:R-:W4:Y:S01]  /*1ed0*/  LDC.64 R4, c[0x0][0xb18] ;  /* 0x0002c600ff047b82 */ /* 0x000f220000000a00 */
[----:B------:R-:W-:-:S07]  /*1ee0*/  ISETP.NE.AND P3, PT, R26, 0x1, PT ;  /* 0x000000011a00780c */ /* 0x000fce0003f65270 */
[----:B------:R-:W1:Y:S08]  /*1ef0*/  LDC.64 R6, c[0x0][0xb10] ;  /* 0x0002c400ff067b82 */ /* 0x000e700000000a00 */
[----:B------:R-:W2:Y:S08]  /*1f00*/  LDC R16, c[0x0][0xb20] ;  /* 0x0002c800ff107b82 */ /* 0x000eb00000000800 */
[----:B------:R-:W3:Y:S01]  /*1f10*/  LDC R18, c[0x0][0xb0c] ;  /* 0x0002c300ff127b82 */ /* 0x000ee20000000800 */
[----:B----4-:R-:W-:Y:S01]  /*1f20*/  IMAD.HI.U32 R17, R0, R5, RZ ;  /* 0x0000000500117227 */ /* 0x010fe200078e00ff */
[----:B------:R-:W-:-:S03]  /*1f30*/  ISETP.NE.AND P0, PT, R4, 0x1, PT ;  /* 0x000000010400780c */ /* 0x000fc60003f05270 */
[----:B------:R-:W-:-:S03]  /*1f40*/  IMAD.HI.U32 R5, R11, R5, RZ ;  /* 0x000000050b057227 */ /* 0x000fc600078e00ff */
[----:B------:R-:W4:Y:S01]  /*1f50*/  LDC.64 R2, c[0x0][0xb28] ;  /* 0x0002ca00ff027b82 */ /* 0x000f220000000a00 */
[----:B-1----:R-:W-:-:S04]  /*1f60*/  IMAD.HI.U32 R20, R9, R6, RZ ;  /* 0x0000000609147227 */ /* 0x002fc800078e00ff */
[----:B------:R-:W-:Y:S01]  /*1f70*/  IMAD.HI.U32 R22, R13, R6, RZ ;  /* 0x000000060d167227 */ /* 0x000fe200078e00ff */
[----:B------:R-:W-:Y:S02]  /*1f80*/  SHF.R.U32.HI R20, RZ, R7, R20 ;  /* 0x00000007ff147219 */ /* 0x000fe40000011614 */
[-C--:B--2---:R-:W-:Y:S02]  /*1f90*/  SHF.R.U32.HI R17, RZ, R16.reuse, R17 ;  /* 0x00000010ff117219 */ /* 0x084fe40000011611 */
[----:B------:R-:W-:Y:S02]  /*1fa0*/  SHF.R.U32.HI R16, RZ, R16, R5 ;  /* 0x00000010ff107219 */ /* 0x000fe40000011605 */
[----:B------:R-:W-:Y:S02]  /*1fb0*/  SEL R17, R0, R17, !P0 ;  /* 0x0000001100117207 */ /* 0x000fe40004000000 */
[----:B------:R-:W-:Y:S02]  /*1fc0*/  SHF.R.U32.HI R22, RZ, R7, R22 ;  /* 0x00000007ff167219 */ /* 0x000fe40000011616 */
[----:B---3--:R-:W-:-:S02]  /*1fd0*/  ISETP.NE.AND P1, PT, R18, 0x1, PT ;  /* 0x000000011200780c */ /* 0x008fc40003f25270 */
[----:B------:R-:W-:Y:S02]  /*1fe0*/  SEL R5, R11, R16, !P0 ;  /* 0x000000100b057207 */ /* 0x000fe40004000000 */
[----:B------:R-:W-:Y:S02]  /*1ff0*/  SEL R19, R9, R20, !P1 ;  /* 0x0000001409137207 */ /* 0x000fe40004800000 */
[----:B------:R-:W-:Y:S01]  /*2000*/  SEL R7, R13, R22, !P1 ;  /* 0x000000160d077207 */ /* 0x000fe20004800000 */
[----:B----4-:R-:W-:-:S04]  /*2010*/  IMAD.HI.U32 R20, R17, R2, RZ ;  /* 0x0000000211147227 */ /* 0x010fc800078e00ff */
[----:B------:R-:W-:Y:S01]  /*2020*/  IMAD.HI.U32 R6, R19, R2, RZ ;  /* 0x0000000213067227 */ /* 0x000fe200078e00ff */
[----:B------:R-:W-:-:S04]  /*2030*/  @P3 SHF.R.U32.HI R17, RZ, R3, R20 ;  /* 0x00000003ff113219 */ /* 0x000fc80000011614 */
        /* <DEDUP_REMOVED lines=8> */
[----:B------:R-:W-:-:S04]  /*20c0*/  @!P0 IMAD.HI.U32 R16, R7, R2, RZ ;  /* 0x0000000207108227 */ /* 0x000fc800078e00ff */
[----:B------:R-:W-:Y:S01]  /*20d0*/  IMAD.MOV R2, RZ, RZ, -R6 ;  /* 0x000000ffff027224 */ /* 0x000fe200078e0a06 */
[----:B------:R-:W-:-:S03]  /*20e0*/  @!P0 SHF.R.U32.HI R16, RZ, R3, R16 ;  /* 0x00000003ff108219 */ /* 0x000fc60000011610 */
[----:B------:R-:W-:Y:S01]  /*20f0*/  IMAD R2, R26, R2, R5 ;  /* 0x000000021a027224 */ /* 0x000fe200078e0205 */
[----:B------:R-:W-:Y:S02]  /*2100*/  @!P0 SEL R3, R7, R16, !P3 ;  /* 0x0000001007038207 */ /* 0x000fe40005800000 */
[----:B------:R-:W-:-:S03]  /*2110*/  IADD3 R16, PT, PT, -R5, RZ, RZ ;  /* 0x000000ff05107210 */ /* 0x000fc60007ffe1ff */
[--C-:B------:R-:W-:Y:S02]  /*2120*/  @!P0 IMAD.IADD R6, R6, 0x1, -R3.reuse ;  /* 0x0000000106068824 */ /* 0x100fe400078e0a03 */
[----:B------:R-:W-:Y:S01]  /*2130*/  @!P0 IMAD R3, R2, R19, R3 ;  /* 0x0000001302038224 */ /* 0x000fe200078e0203 */
[----:B------:R-:W-:Y:S01]  /*2140*/  IADD3 R2, PT, PT, -R7, RZ, RZ ;  /* 0x000000ff07027210 */ /* 0x000fe20007ffe1ff */
[----:B------:R-:W-:Y:S02]  /*2150*/  @!P0 IMAD R5, R26, R6, R7 ;  /* 0x000000061a058224 */ /* 0x000fe400078e0207 */
[----:B------:R-:W-:Y:S02]  /*2160*/  IMAD R11, R4, R16, R11 ;  /* 0x00000010040b7224 */ /* 0x000fe400078e020b */
[----:B------:R-:W-:Y:S02]  /*2170*/  @!P0 IMAD.MOV.U32 R7, RZ, RZ, R3 ;  /* 0x000000ffff078224 */ /* 0x000fe400078e0003 */
[----:B------:R-:W-:-:S02]  /*2180*/  IMAD R2, R18, R2, R13 ;  /* 0x0000000212027224 */ /* 0x000fc400078e020d */
[----:B------:R-:W-:Y:S02]  /*2190*/  IMAD R11, R5, R4, R11 ;  /* 0x00000004050b7224 */ /* 0x000fe400078e020b */
[----:B------:R-:W-:Y:S02]  /*21a0*/  IMAD R13, R7, R18, R2 ;  /* 0x00000012070d7224 */ /* 0x000fe400078e0202 */
.L_x_33:
[----:B------:R-:W1:Y:S02]  /*21b0*/  LDCU UR8, c[0x0][0xb30] ;  /* 0x00016600ff0877ac */ /* 0x000e640008000800 */
[----:B-1----:R-:W-:-:S09]  /*21c0*/  UISETP.NE.AND UP0, UPT, UR8, 0x1, UPT ;  /* 0x000000010800788c */ /* 0x002fd2000bf05270 */
[----:B------:R-:W-:Y:S05]  /*21d0*/  BRA.U UP0, `(.L_x_34) ;  /* 0x0000000100407547 */ /* 0x000fea000b800000 */
[----:B------:R-:W1:Y:S08]  /*21e0*/  LDC.64 R4, c[0x0][0xb10] ;  /* 0x0002c400ff047b82 */ /* 0x000e700000000a00 */
[----:B------:R-:W2:Y:S08]  /*21f0*/  LDC.64 R2, c[0x0][0xb18] ;  /* 0x0002c600ff027b82 */ /* 0x000eb00000000a00 */
[----:B------:R-:W3:Y:S08]  /*2200*/  LDC R6, c[0x0][0xb20] ;  /* 0x0002c800ff067b82 */ /* 0x000ef00000000800 */
[----:B------:R-:W4:Y:S01]  /*2210*/  LDC R16, c[0x0][0xb0c] ;  /* 0x0002c300ff107b82 */ /* 0x000f220000000800 */
[----:B-1----:R-:W-:-:S05]  /*2220*/  IMAD.HI.U32 R4, R13, R4, RZ ;  /* 0x000000040d047227 */ /* 0x002fca00078e00ff */
[----:B------:R-:W-:Y:S01]  /*2230*/  SHF.R.U32.HI R4, RZ, R5, R4 ;  /* 0x00000005ff047219 */ /* 0x000fe20000011604 */
[----:B--2---:R-:W-:Y:S01]  /*2240*/  IMAD.HI.U32 R3, R11, R3, RZ ;  /* 0x000000030b037227 */ /* 0x004fe200078e00ff */
[----:B------:R-:W-:-:S04]  /*2250*/  ISETP.NE.AND P0, PT, R2, 0x1, PT ;  /* 0x000000010200780c */ /* 0x000fc80003f05270 */
[----:B---3--:R-:W-:-:S04]  /*2260*/  SHF.R.U32.HI R6, RZ, R6, R3 ;  /* 0x00000006ff067219 */ /* 0x008fc80000011603 */
[----:B------:R-:W-:Y:S02]  /*2270*/  SEL R3, R11, R6, !P0 ;  /* 0x000000060b037207 */ /* 0x000fe40004000000 */
[----:B----4-:R-:W-:-:S04]  /*2280*/  ISETP.NE.AND P1, PT, R16, 0x1, PT ;  /* 0x000000011000780c */ /* 0x010fc80003f25270 */
[----:B------:R-:W-:-:S05]  /*2290*/  SEL R4, R13, R4, !P1 ;  /* 0x000000040d047207 */ /* 0x000fca0004800000 */
[----:B------:R-:W-:Y:S02]  /*22a0*/  IMAD.IADD R5, R3, 0x1, -R4 ;  /* 0x0000000103057824 */ /* 0x000fe400078e0a04 */
[----:B------:R-:W-:Y:S02]  /*22b0*/  IMAD.IADD R3, R4, 0x1, -R3 ;  /* 0x0000000104037824 */ /* 0x000fe400078e0a03 */
[----:B------:R-:W-:Y:S02]  /*22c0*/  IMAD R13, R5, R16, R13 ;  /* 0x00000010050d7224 */ /* 0x000fe400078e020d */
[----:B------:R-:W-:-:S07]  /*22d0*/  IMAD R11, R3, R2, R11 ;  /* 0x00000002030b7224 */ /* 0x000fce00078e020b */
.L_x_34:
[----:B------:R-:W-:Y:S01]  /*22e0*/  VIADD R14, R14, 0x1 ;  /* 0x000000010e0e7836 */ /* 0x000fe20000000000 */
[----:B------:R-:W-:Y:S01]  /*22f0*/  PLOP3.LUT P1, PT, PT, PT, PT, 0x80, 0x8 ;  /* 0x000000000008781c */ /* 0x000fe20003f2f070 */
[----:B------:R-:W-:Y:S02]  /*2300*/  IMAD.IADD R21, R13, 0x1, R60 ;  /* 0x000000010d157824 */ /* 0x000fe400078e023c */
[----:B------:R-:W-:Y:S01]  /*2310*/  IMAD.IADD R20, R11, 0x1, R58 ;  /* 0x000000010b147824 */ /* 0x000fe200078e023a */
[----:B------:R-:W-:-:S04]  /*2320*/  ISETP.NE.AND P0, PT, R14, 0x2, PT ;  /* 0x000000020e00780c */ /* 0x000fc80003f05270 */
[----:B------:R-:W-:Y:S02]  /*2330*/  SEL R3, RZ, 0x1, P0 ;  /* 0x00000001ff037807 */ /* 0x000fe40000000000 */
[----:B------:R-:W-:Y:S02]  /*2340*/  SEL R14, R14, RZ, P0 ;  /* 0x000000ff0e0e7207 */ /* 0x000fe40000000000 */
[----:B------:R-:W-:Y:S01]  /*2350*/  LOP3.LUT R12, R12, R3, RZ, 0x3c, !PT ;  /* 0x000000030c0c7212 */ /* 0x000fe200078e3cff */
[----:B------:R-:W-:Y:S06]  /*2360*/  @P2 BRA `(.L_x_35) ;  /* 0xfffffff000982947 */ /* 0x000fec000383ffff */
[----:B------:R-:W-:Y:S01]  /*2370*/  UIADD3 UR4, UPT, UPT, UR4, 0x40, URZ ;  /* 0x0000004004047890 */ /* 0x000fe2000fffe0ff */
[----:B------:R-:W-:-:S03]  /*2380*/  SHF.L.U32 R3, R15, 0x1f, RZ ;  /* 0x0000001f0f037819 */ /* 0x000fc600000006ff */
[----:B------:R-:W-:-:S09]  /*2390*/  ULEA UR5, UR6, UR4, 0x3 ;  /* 0x0000000406057291 */ /* 0x000fd2000f8e18ff */
[----:B------:R-:W1:Y:S02]  /*23a0*/  SYNCS.PHASECHK.TRANS64.TRYWAIT P0, [UR5], R3 ;  /* 0x00000003ff0075a7 */ /* 0x000e640008001105 */
[----:B-1----:R-:W-:Y:S05]  /*23b0*/  @!P0 BRA `(.L_x_36) ;  /* 0x0000005c00b08947 */ /* 0x002fea0003800000 */
.L_x_140:
[----:B------:R-:W-:-:S04]  /*23c0*/  UIADD3 UR6, UPT, UPT, UR6, 0x1, URZ ;  /* 0x0000000106067890 */ /* 0x000fc8000fffe0ff */
[----:B------:R-:W-:-:S04]  /*23d0*/  UISETP.NE.AND UP0, UPT, UR6, 0x8, UPT ;  /* 0x000000080600788c */ /* 0x000fc8000bf05270 */
[----:B------:R-:W-:Y:S02]  /*23e0*/  USEL UR7, URZ, 0x1, UP0 ;  /* 0x00000001ff077887 */ /* 0x000fe40008000000 */
[----:B------:R-:W-:-:S04]  /*23f0*/  USEL UR6, UR6, URZ, UP0 ;  /* 0x000000ff06067287 */ /* 0x000fc80008000000 */
[----:B------:R-:W-:Y:S01]  /*2400*/  ULEA UR5, UR6, UR4, 0x3 ;  /* 0x0000000406057291 */ /* 0x000fe2000f8e18ff */
[----:B------:R-:W-:-:S04]  /*2410*/  LOP3.LUT R2, R15, UR7, RZ, 0x3c, !PT ;  /* 0x000000070f027c12 */ /* 0x000fc8000f8e3cff */
[----:B-1----:R-:W-:-:S04]  /*2420*/  SHF.L.U32 R3, R2, 0x1f, RZ ;  /* 0x0000001f02037819 */ /* 0x002fc800000006ff */
[----:B------:R-:W1:Y:S02]  /*2430*/  SYNCS.PHASECHK.TRANS64.TRYWAIT P0, [UR5], R3 ;  /* 0x00000003ff0075a7 */ /* 0x000e640008001105 */
[----:B-1----:R-:W-:Y:S05]  /*2440*/  @!P0 BRA `(.L_x_37) ;  /* 0x0000005c00a48947 */ /* 0x002fea0003800000 */
.L_x_142:
        /* <DEDUP_REMOVED lines=9> */
.L_x_144:
        /* <DEDUP_REMOVED lines=9> */
.L_x_146:
        /* <DEDUP_REMOVED lines=9> */
.L_x_148:
        /* <DEDUP_REMOVED lines=9> */
.L_x_150:
        /* <DEDUP_REMOVED lines=9> */
.L_x_152:
[----:B------:R-:W-:-:S04]  /*2720*/  UIADD3 UR6, UPT, UPT, UR6, 0x1, URZ ;  /* 0x0000000106067890 */ /* 0x000fc8000fffe0ff */
[----:B------:R-:W-:-:S04]  /*2730*/  UISETP.NE.AND UP0, UPT, UR6, 0x8, UPT ;  /* 0x000000080600788c */ /* 0x000fc8000bf05270 */
[----:B------:R-:W-:Y:S02]  /*2740*/  USEL UR5, URZ, 0x1, UP0 ;  /* 0x00000001ff057887 */ /* 0x000fe40008000000 */
[----:B------:R-:W-:-:S04]  /*2750*/  USEL UR6, UR6, URZ, UP0 ;  /* 0x000000ff06067287 */ /* 0x000fc80008000000 */
[----:B------:R-:W-:Y:S01]  /*2760*/  ULEA UR6, UR6, UR4, 0x3 ;  /* 0x0000000406067291 */ /* 0x000fe2000f8e18ff */
[----:B-1----:R-:W-:-:S04]  /*2770*/  LOP3.LUT R3, R2, UR5, RZ, 0x3c, !PT ;  /* 0x0000000502037c12 */ /* 0x002fc8000f8e3cff */
[----:B------:R-:W-:Y:S01]  /*2780*/  SHF.L.U32 R3, R3, 0x1f, RZ ;  /* 0x0000001f03037819 */ /* 0x000fe200000006ff */
[----:B----4-:R-:W-:-:S07]  /*2790*/  IMAD.U32 R0, RZ, RZ, UR6 ;  /* 0x00000006ff007e24 */ /* 0x010fce000f8e00ff */
.L_x_43:
[----:B-1----:R1:W2:Y:S02]  /*27a0*/  SYNCS.PHASECHK.TRANS64.TRYWAIT P0, [R0+URZ], R3 ;  /* 0x00000003000075a7 */ /* 0x0022a400080011ff */
[----:B--2---:R-:W-:Y:S05]  /*27b0*/  @!P0 NANOSLEEP.SYNCS 0x989680 ;  /* 0x009896800000895d */ /* 0x004fea0003900000 */
[----:B------:R-:W2:Y:S02]  /*27c0*/  @!P0 SYNCS.PHASECHK.TRANS64 P0, [R0+URZ], R3 ;  /* 0x00000003000085a7 */ /* 0x000ea400080010ff */
[----:B--2---:R-:W-:Y:S05]  /*27d0*/  @P0 EXIT ;  /* 0x000000000000094d */ /* 0x004fea0003800000 */
[----:B------:R-:W-:Y:S05]  /*27e0*/  BRA `(.L_x_43) ;  /* 0xfffffffc00ec7947 */ /* 0x000fea000383ffff */
.L_x_17:
[----:B------:R-:W-:-:S04]  /*27f0*/  UISETP.NE.AND UP1, UPT, UR37, URZ, UPT ;  /* 0x000000ff2500728c */ /* 0x000fc8000bf25270 */
[----:B------:R-:W-:-:S09]  /*2800*/  UISETP.NE.OR UP1, UPT, UR8, 0x1, UP1 ;  /* 0x000000010800788c */ /* 0x000fd20008f25670 */
[----:B------:R-:W-:Y:S05]  /*2810*/  BRA.U UP1, `(.L_x_44) ;  /* 0x0000000501487547 */ /* 0x000fea000b800000 */
[----:B------:R-:W-:Y:S01]  /*2820*/  ISETP.NE.AND P2, PT, R2, RZ, PT ;  /* 0x000000ff0200720c */ /* 0x000fe20003f45270 */
[----:B------:R-:W-:Y:S01]  /*2830*/  IMAD.MOV.U32 R12, RZ, RZ, 0x1 ;  /* 0x00000001ff0c7424 */ /* 0x000fe200078e00ff */
[----:B------:R-:W-:Y:S02]  /*2840*/  CS2R R10, SRZ ;  /* 0x00000000000a7805 */ /* 0x000fe4000001ff00 */
[----:B------:R-:W-:Y:S01]  /*2850*/  CS2R R8, SRZ ;  /* 0x0000000000087805 */ /* 0x000fe2000001ff00 */
[----:B------:R-:W-:Y:S01]  /*2860*/  UMOV UR4, 0x400 ;  /* 0x0000040000047882 */ /* 0x000fe20000000000 */
[----:B------:R-:W-:Y:S01]  /*2870*/  UMOV UR6, URZ ;  /* 0x000000ff00067c82 */ /* 0x000fe20008000000 */
[----:B------:R-:W-:-:S12]  /*2880*/  ULEA UR37, UR37, UR4, 0x18 ;  /* 0x0000000425257291 */ /* 0x000fd8000f8ec0ff */
.L_x_48:
[----:B------:R-:W-:Y:S02]  /*2890*/  LEA R0, R8, UR37, 0x3 ;  /* 0x0000002508007c11 */ /* 0x000fe4000f8e18ff */
[----:B------:R-:W-:-:S03]  /*28a0*/  SHF.L.U32 R5, R9, 0x1f, RZ ;  /* 0x0000001f09057819 */ /* 0x000fc600000006ff */
[----:B------:R-:W-:Y:S01]  /*28b0*/  VIADD R4, R0, 0x140 ;  /* 0x0000014000047836 */ /* 0x000fe20000000000 */
[----:B------:R-:W1:Y:S02]  /*28c0*/  SYNCS.PHASECHK.TRANS64.TRYWAIT P0, [R0+URZ+0x130], R5 ;  /* 0x00013005000075a7 */ /* 0x000e6400080011ff */
[----:B-1----:R-:W-:Y:S05]  /*28d0*/  @!P0 BRA `(.L_x_45) ;  /* 0x0000005c00108947 */ /* 0x002fea0003800000 */
.L_x_153:
[----:B------:R-:W-:Y:S01]  /*28e0*/  ULEA UR5, UR6, UR37, 0x3 ;  /* 0x0000002506057291 */ /* 0x000fe2000f8e18ff */
[----:B------:R-:W-:Y:S02]  /*28f0*/  PRMT R4, RZ, 0x654, R4 ;  /* 0x00000654ff047816 */ /* 0x000fe40000000004 */
[----:B-1----:R-:W-:Y:S01]  /*2900*/  SHF.L.U32 R5, R12, 0x1f, RZ ;  /* 0x0000001f0c057819 */ /* 0x002fe200000006ff */
[----:B------:R-:W-:Y:S01]  /*2910*/  UIADD3 UR4, UPT, UPT, UR5, 0xd0, URZ ;  /* 0x000000d005047890 */ /* 0x000fe2000fffe0ff */
[----:B------:R1:W-:Y:S05]  /*2920*/  SYNCS.ARRIVE.TRANS64.RED.A1T0 RZ, [R4+URZ], RZ ;  /* 0x000000ff04ff79a7 */ /* 0x0003ea00081004ff */
[----:B------:R-:W-:Y:S01]  /*2930*/  IMAD.U32 R7, RZ, RZ, UR4 ;  /* 0x00000004ff077e24 */ /* 0x000fe2000f8e00ff */
[----:B------:R-:W2:Y:S04]  /*2940*/  SYNCS.PHASECHK.TRANS64.TRYWAIT P0, [UR5+0xe0], R5 ;  /* 0x0000e005ff0075a7 */ /* 0x000ea80008001105 */
[----:B------:R-:W-:Y:S01]  /*2950*/  PRMT R6, R2, 0x654, R7 ;  /* 0x0000065402067816 */ /* 0x000fe20000000007 */
[----:B-1----:R-:W-:Y:S01]  /*2960*/  @!P2 IMAD.MOV.U32 R4, RZ, RZ, 0x10 ;  /* 0x00000010ff04a424 */ /* 0x002fe200078e00ff */
[----:B--2---:R-:W-:Y:S06]  /*2970*/  @!P0 BRA `(.L_x_46) ;  /* 0x0000005800fc8947 */ /* 0x004fec0003800000 */
.L_x_155:
[----:B------:R-:W-:Y:S01]  /*2980*/  ULEA UR4, UR6, UR37, 0x4 ;  /* 0x0000002506047291 */ /* 0x000fe2000f8e20ff */
[----:B------:R-:W-:Y:S01]  /*2990*/  SEL R3, R6, R3, !P2 ;  /* 0x0000000306037207 */ /* 0x000fe20005000000 */
[----:B------:R-:W-:Y:S01]  /*29a0*/  UIADD3 UR5, UPT, UPT, UR5, 0xd0, URZ ;  /* 0x000000d005057890 */ /* 0x000fe2000fffe0ff */
[----:B-1----:R-:W-:Y:S01]  /*29b0*/  LEA R0, R11, UR37, 0x3 ;  /* 0x000000250b007c11 */ /* 0x002fe2000f8e18ff */
[----:B------:R-:W-:Y:S01]  /*29c0*/  UIADD3 UR4, UPT, UPT, UR4, 0x160, URZ ;  /* 0x0000016004047890 */ /* 0x000fe2000fffe0ff */
[----:B------:R-:W-:Y:S01]  /*29d0*/  SHF.L.U32 R5, R10, 0x1f, RZ ;  /* 0x0000001f0a057819 */ /* 0x000fe200000006ff */
[----:B------:R1:W-:Y:S01]  /*29e0*/  @!P2 SYNCS.ARRIVE.TRANS64.RED RZ, [R3+URZ], R4 ;  /* 0x0000000403ffa9a7 */ /* 0x0003e200080004ff */
[----:B------:R-:W-:Y:S01]  /*29f0*/  UIADD3 UR6, UPT, UPT, UR6, 0x1, URZ ;  /* 0x0000000106067890 */ /* 0x000fe2000fffe0ff */
[----:B------:R-:W-:-:S03]  /*2a00*/  VIADD R8, R8, 0x1 ;  /* 0x0000000108087836 */ /* 0x000fc60000000000 */
[----:B------:R-:W-:Y:S02]  /*2a10*/  UISETP.NE.AND UP0, UPT, UR6, 0x2, UPT ;  /* 0x000000020600788c */ /* 0x000fe4000bf05270 */
[----:B------:R-:W-:Y:S06]  /*2a20*/  UGETNEXTWORKID.BROADCAST [UR4], [UR5] ;  /* 0x00000000040073ca */ /* 0x000fec0008000100 */
[----:B------:R-:W-:Y:S01]  /*2a30*/  USEL UR4, URZ, 0x1, UP0 ;  /* 0x00000001ff047887 */ /* 0x000fe20008000000 */
[----:B------:R-:W-:Y:S01]  /*2a40*/  ISETP.NE.AND P0, PT, R8, 0x2, PT ;  /* 0x000000020800780c */ /* 0x000fe20003f05270 */
[----:B------:R-:W-:Y:S01]  /*2a50*/  USEL UR6, UR6, URZ, UP0 ;  /* 0x000000ff06067287 */ /* 0x000fe20008000000 */
[----:B------:R-:W2:Y:S03]  /*2a60*/  SYNCS.PHASECHK.TRANS64.TRYWAIT P1, [R0+URZ+0xd0], R5 ;  /* 0x0000d005000075a7 */ /* 0x000ea600080211ff */
[----:B------:R-:W-:Y:S01]  /*2a70*/  LOP3.LUT R12, R12, UR4, RZ, 0x3c, !PT ;  /* 0x000000040c0c7c12 */ /* 0x000fe2000f8e3cff */
[----:B-12---:R-:W-:Y:S07]  /*2a80*/  @!P1 BRA `(.L_x_47) ;  /* 0x0000005800d09947 */ /* 0x006fee0003800000 */
.L_x_156:
[C---:B------:R-:W-:Y:S01]  /*2a90*/  LEA R4, R11.reuse, UR37, 0x4 ;  /* 0x000000250b047c11 */ /* 0x040fe2000f8e20ff */
[----:B-1----:R-:W-:Y:S01]  /*2aa0*/  VIADD R0, R0, 0xe0 ;  /* 0x000000e000007836 */ /* 0x002fe20000000000 */
[----:B------:R-:W-:Y:S01]  /*2ab0*/  SEL R8, R8, RZ, P0 ;  /* 0x000000ff08087207 */ /* 0x000fe20000000000 */
[----:B------:R-:W-:-:S03]  /*2ac0*/  VIADD R11, R11, 0x1 ;  /* 0x000000010b0b7836 */ /* 0x000fc60000000000 */
[----:B------:R-:W1:Y:S01]  /*2ad0*/  LDS.128 R4, [R4+0x160] ;  /* 0x0001600004047984 */ /* 0x000e620000000c00 */
[----:B------:R-:W-:Y:S02]  /*2ae0*/  PRMT R0, RZ, 0x654, R0 ;  /* 0x00000654ff007816 */ /* 0x000fe40000000000 */
[C---:B------:R-:W-:Y:S01]  /*2af0*/  ISETP.NE.AND P1, PT, R11.reuse, 0x2, PT ;  /* 0x000000020b00780c */ /* 0x040fe20003f25270 */
[----:B------:R-:W-:Y:S01]  /*2b00*/  @!PT LDS RZ, [RZ] ;  /* 0x00000000fffff984 */ /* 0x000fe20000000800 */
[----:B------:R-:W-:Y:S01]  /*2b10*/  @!PT LDS RZ, [RZ] ;  /* 0x00000000fffff984 */ /* 0x000fe20000000800 */
[----:B------:R-:W-:Y:S01]  /*2b20*/  @!PT LDS RZ, [RZ] ;  /* 0x00000000fffff984 */ /* 0x000fe20000000800 */
[----:B------:R-:W-:Y:S01]  /*2b30*/  @!PT LDS RZ, [RZ] ;  /* 0x00000000fffff984 */ /* 0x000fe20000000800 */
[----:B------:R2:W-:Y:S06]  /*2b40*/  MEMBAR.ALL.CTA ;  /* 0x0000000000007992 */ /* 0x0005ec0000008000 */
[----:B--2---:R-:W2:Y:S01]  /*2b50*/  FENCE.VIEW.ASYNC.S ;  /* 0x00000000000073c6 */ /* 0x004ea20000000000 */
[----:B------:R-:W-:Y:S01]  /*2b60*/  SEL R11, R11, RZ, P1 ;  /* 0x000000ff0b0b7207 */ /* 0x000fe20000800000 */
[----:B--2---:R2:W-:Y:S01]  /*2b70*/  SYNCS.ARRIVE.TRANS64.RED.A1T0 RZ, [R0+URZ], RZ ;  /* 0x000000ff00ff79a7 */ /* 0x0045e200081004ff */
[----:B-1----:R-:W-:-:S02]  /*2b80*/  LOP3.LUT P3, RZ, R6, 0x1, RZ, 0xc0, !PT ;  /* 0x0000000106ff7812 */ /* 0x002fc4000786c0ff */
[----:B------:R-:W-:-:S04]  /*2b90*/  SEL R5, RZ, 0x1, P1 ;  /* 0x00000001ff057807 */ /* 0x000fc80000800000 */
[----:B------:R-:W-:Y:S02]  /*2ba0*/  LOP3.LUT R10, R10, R5, RZ, 0x3c, !PT ;  /* 0x000000050a0a7212 */ /* 0x000fe400078e3cff */
[----:B--2---:R-:W-:-:S04]  /*2bb0*/  SEL R0, RZ, 0x1, P0 ;  /* 0x00000001ff007807 */ /* 0x004fc80000000000 */
[----:B------:R-:W-:Y:S01]  /*2bc0*/  LOP3.LUT R9, R9, R0, RZ, 0x3c, !PT ;  /* 0x0000000009097212 */ /* 0x000fe200078e3cff */
[----:B------:R-:W-:Y:S06]  /*2bd0*/  @P3 BRA `(.L_x_48) ;  /* 0xfffffffc002c3947 */ /* 0x000fec000383ffff */
[----:B------:R-:W-:Y:S01]  /*2be0*/  ULEA UR5, UR6, UR37, 0x3 ;  /* 0x0000002506057291 */ /* 0x000fe2000f8e18ff */
[----:B------:R-:W-:-:S08]  /*2bf0*/  SHF.L.U32 R3, R12, 0x1f, RZ ;  /* 0x0000001f0c037819 */ /* 0x000fd000000006ff */
[----:B------:R-:W1:Y:S02]  /*2c00*/  SYNCS.PHASECHK.TRANS64 P0, [UR5+0xe0], R3 ;  /* 0x0000e003ff0075a7 */ /* 0x000e640008001005 */
[----:B-1----:R-:W-:Y:S05]  /*2c10*/  @P0 BRA `(.L_x_49) ;  /* 0x0000000000080947 */ /* 0x002fea0003800000 */
[----:B------:R-:W1:Y:S02]  /*2c20*/  SYNCS.PHASECHK.TRANS64.TRYWAIT P0, [UR5+0xe0], R3 ;  /* 0x0000e003ff0075a7 */ /* 0x000e640008001105 */
[----:B-1----:R-:W-:Y:S05]  /*2c30*/  @!P0 BRA `(.L_x_50) ;  /* 0x0000005800788947 */ /* 0x002fea0003800000 */
.L_x_49:
[----:B------:R-:W-:-:S04]  /*2c40*/  UIADD3 UR4, UPT, UPT, UR6, 0x1, URZ ;  /* 0x0000000106047890 */ /* 0x000fc8000fffe0ff */
[----:B------:R-:W-:-:S04]  /*2c50*/  UISETP.NE.AND UP0, UPT, UR4, 0x2, UPT ;  /* 0x000000020400788c */ /* 0x000fc8000bf05270 */
[----:B------:R-:W-:Y:S02]  /*2c60*/  USEL UR7, URZ, 0x1, UP0 ;  /* 0x00000001ff077887 */ /* 0x000fe40008000000 */
[----:B------:R-:W-:-:S04]  /*2c70*/  USEL UR4, UR4, URZ, UP0 ;  /* 0x000000ff04047287 */ /* 0x000fc80008000000 */
[----:B------:R-:W-:Y:S01]  /*2c80*/  ULEA UR4, UR4, UR37, 0x3 ;  /* 0x0000002504047291 */ /* 0x000fe2000f8e18ff */
[----:B-1----:R-:W-:-:S04]  /*2c90*/  LOP3.LUT R3, R12, UR7, RZ, 0x3c, !PT ;  /* 0x000000070c037c12 */ /* 0x002fc8000f8e3cff */
[----:B------:R-:W-:-:S04]  /*2ca0*/  SHF.L.U32 R0, R3, 0x1f, RZ ;  /* 0x0000001f03007819 */ /* 0x000fc800000006ff */
[----:B------:R-:W1:Y:S02]  /*2cb0*/  SYNCS.PHASECHK.TRANS64 P0, [UR4+0xe0], R0 ;  /* 0x0000e000ff0075a7 */ /* 0x000e640008001004 */
[----:B-1----:R-:W-:Y:S05]  /*2cc0*/  @P0 EXIT ;  /* 0x000000000000094d */ /* 0x002fea0003800000 */
[----:B------:R-:W-:Y:S02]  /*2cd0*/  SHF.L.U32 R3, R3, 0x1f, RZ ;  /* 0x0000001f03037819 */ /* 0x000fe400000006ff */
[----:B------:R-:W-:-:S07]  /*2ce0*/  MOV R0, UR4 ;  /* 0x0000000400007c02 */ /* 0x000fce0008000f00 */
.L_x_51:
[----:B-1----:R1:W2:Y:S02]  /*2cf0*/  SYNCS.PHASECHK.TRANS64.TRYWAIT P0, [R0+URZ+0xe0], R3 ;  /* 0x0000e003000075a7 */ /* 0x0022a400080011ff */
[----:B--2---:R-:W-:Y:S05]  /*2d00*/  @!P0 NANOSLEEP.SYNCS 0x989680 ;  /* 0x009896800000895d */ /* 0x004fea0003900000 */
[----:B------:R-:W2:Y:S02]  /*2d10*/  @!P0 SYNCS.PHASECHK.TRANS64 P0, [R0+URZ+0xe0], R3 ;  /* 0x0000e003000085a7 */ /* 0x000ea400080010ff */
[----:B--2---:R-:W-:Y:S05]  /*2d20*/  @P0 EXIT ;  /* 0x000000000000094d */ /* 0x004fea0003800000 */
[----:B------:R-:W-:Y:S05]  /*2d30*/  BRA `(.L_x_51) ;  /* 0xfffffffc00ec7947 */ /* 0x000fea000383ffff */
.L_x_44:
[----:B------:R-:W-:-:S09]  /*2d40*/  UISETP.NE.AND UP1, UPT, UR8, URZ, UPT ;  /* 0x000000ff0800728c */ /* 0x000fd2000bf25270 */
[----:B------:R-:W-:Y:S05]  /*2d50*/  BRA.U UP1, `(.L_x_52) ;  /* 0x0000000d01cc7547 */ /* 0x000fea000b800000 */
[----:B------:R-:W-:Y:S01]  /*2d60*/  UMOV UR4, 0x40 ;  /* 0x0000004000047882 */ /* 0x000fe20000000000 */
[----:B------:R-:W-:Y:S01]  /*2d70*/  NOP ;  /* 0x0000000000007918 */ /* 0x000fe20000000000 */
[----:B------:R-:W-:Y:S01]  /*2d80*/  ULEA UR4, UR37, UR4, 0x18 ;  /* 0x0000000425047291 */ /* 0x000fe2000f8ec0ff */
[----:B------:R-:W-:Y:S02]  /*2d90*/  UMOV UR5, 0x400 ;  /* 0x0000040000057882 */ /* 0x000fe40000000000 */
[----:B------:R-:W-:-:S06]  /*2da0*/  ULEA UR37, UR37, UR5, 0x18 ;  /* 0x0000000525257291 */ /* 0x000fcc000f8ec0ff */
[----:B------:R-:W1:Y:S02]  /*2db0*/  LDS.U8 R0, [UR4+0x1c] ;  /* 0x00001c04ff007984 */ /* 0x000e640008000000 */
[----:B-1----:R-:W-:-:S13]  /*2dc0*/  ISETP.NE.AND P0, PT, R0, RZ, PT ;  /* 0x000000ff0000720c */ /* 0x002fda0003f05270 */
[----:B------:R-:W-:Y:S05]  /*2dd0*/  @P0 BRA `(.L_x_53) ;  /* 0x0000000000580947 */ /* 0x000fea0003800000 */
[----:B------:R-:W-:-:S13]  /*2de0*/  ELECT P0, URZ, PT ;  /* 0x0000000000ff782f */ /* 0x000fda0003800000 */
[----:B------:R-:W-:Y:S05]  /*2df0*/  @!P0 BRA `(.L_x_54) ;  /* 0x0000000000608947 */ /* 0x000fea0003800000 */
[----:B------:R-:W-:Y:S01]  /*2e00*/  UMOV UR5, 0x10 ;  /* 0x0000001000057882 */ /* 0x000fe20000000000 */
[----:B------:R-:W-:Y:S01]  /*2e10*/  HFMA2 R0, -RZ, RZ, 0, 5.9604644775390625e-08 ;  /* 0x00000001ff007431 */ /* 0x000fe200000001ff */
[----:B------:R-:W-:-:S03]  /*2e20*/  MOV R2, 0xffff ;  /* 0x0000ffff00027802 */ /* 0x000fc60000000f00 */
[----:B------:R-:W-:Y:S04]  /*2e30*/  DEPBAR.LE SB1, 0x36 ;  /* 0x00009d800000791a */ /* 0x000fe80000000000 */
[----:B------:R-:W1:Y:S02]  /*2e40*/  UTCATOMSWS.FIND_AND_SET.ALIGN UP0, UR5, UR5 ;  /* 0x00000005000575e3 */ /* 0x000e640008000800 */
[----:B-1----:R-:W-:Y:S01]  /*2e50*/  MOV R3, UR5 ;  /* 0x0000000500037c02 */ /* 0x002fe20008000f00 */
[----:B------:R-:W-:Y:S06]  /*2e60*/  BRA.U UP0, `(.L_x_55) ;  /* 0x0000000100187547 */ /* 0x000fec000b800000 */
.L_x_56:
[----:B------:R-:W-:Y:S05]  /*2e70*/  NANOSLEEP 0x64 ;  /* 0x000000640000795d */ /* 0x000fea0003800000 */
[----:B------:R-:W-:-:S05]  /*2e80*/  UMOV UR5, 0x10 ;  /* 0x0000001000057882 */ /* 0x000fca0000000000 */
[----:B------:R-:W-:Y:S04]  /*2e90*/  DEPBAR.LE SB1, 0x36 ;  /* 0x00009d800000791a */ /* 0x000fe80000000000 */
[----:B------:R-:W1:Y:S02]  /*2ea0*/  UTCATOMSWS.FIND_AND_SET.ALIGN UP0, UR5, UR5 ;  /* 0x00000005000575e3 */ /* 0x000e640008000800 */
[----:B-1----:R-:W-:Y:S01]  /*2eb0*/  MOV R3, UR5 ;  /* 0x0000000500037c02 */ /* 0x002fe20008000f00 */
[----:B------:R-:W-:Y:S05]  /*2ec0*/  BRA.U !UP0, `(.L_x_56) ;  /* 0xfffffffd08e87547 */ /* 0x000fea000b83ffff */
.L_x_55:
[-C--:B------:R-:W-:Y:S02]  /*2ed0*/  SHF.L.U32 R2, R2, R3.reuse, RZ ;  /* 0x0000000302027219 */ /* 0x080fe400000006ff */
[----:B------:R-:W-:Y:S01]  /*2ee0*/  SHF.L.U32 R0, R0, R3, RZ ;  /* 0x0000000300007219 */ /* 0x000fe200000006ff */
[----:B------:R-:W-:Y:S02]  /*2ef0*/  IMAD.SHL.U32 R3, R3, 0x20, RZ ;  /* 0x0000002003037824 */ /* 0x000fe400078e00ff */
[----:B------:R1:W-:Y:S04]  /*2f00*/  ATOMS.OR RZ, [UR4+0x14], R2 ;  /* 0x00001402ffff798c */ /* 0x0003e8000b000004 */
[----:B------:R1:W-:Y:S04]  /*2f10*/  ATOMS.OR RZ, [UR4+0x18], R0 ;  /* 0x00001800ffff798c */ /* 0x0003e8000b000004 */
[----:B------:R1:W-:Y:S01]  /*2f20*/  STS [UR37+0x180], R3 ;  /* 0x00018003ff007988 */ /* 0x0003e20008000825 */
[----:B------:R-:W-:Y:S05]  /*2f30*/  BRA `(.L_x_54) ;  /* 0x0000000000107947 */ /* 0x000fea0003800000 */
.L_x_53:
[----:B------:R-:W-:Y:S02]  /*2f40*/  MOV R0, 0xffffffff ;  /* 0xffffffff00007802 */ /* 0x000fe40000000f00 */
[----:B------:R-:W-:-:S03]  /*2f50*/  MOV R2, 0x2f80 ;  /* 0x00002f8000027802 */ /* 0x000fc60000000f00 */
[----:B------:R1:W-:Y:S04]  /*2f60*/  STS [UR37+0x180], R0 ;  /* 0x00018000ff007988 */ /* 0x0003e80008000825 */
[----:B-1-3-5:R-:W-:Y:S05]  /*2f70*/  CALL.REL.NOINC `($__internal_1_$__cuda_sm10x_tcgen05_guardrail_trap_phase_invalid_during_alloc) ;  /* 0x0000005c00c07944 */ /* 0x02afea0003c00000 */
.L_x_54:
[----:B------:R-:W-:Y:S05]  /*2f80*/  WARPSYNC.ALL ;  /* 0x0000000000007948 */ /* 0x000fea0003800000 */
[----:B------:R-:W2:Y:S01]  /*2f90*/  S2UR UR5, SR_CgaCtaId ;  /* 0x00000000000579c3 */ /* 0x000ea20000008800 */
[----:B------:R-:W-:Y:S01]  /*2fa0*/  UMOV UR4, 0x400 ;  /* 0x0000040000047882 */ /* 0x000fe20000000000 */
[----:B------:R-:W-:-:S06]  /*2fb0*/  NOP ;  /* 0x0000000000007918 */ /* 0x000fcc0000000000 */
[----:B------:R-:W-:Y:S06]  /*2fc0*/  BAR.ARV 0x6, 0xa0 ;  /* 0x0182800000007b1d */ /* 0x000fec0000002000 */
[----:B------:R-:W4:Y:S01]  /*2fd0*/  LDCU UR7, c[0x0][0x38c] ;  /* 0x00007180ff0777ac */ /* 0x000f220008000800 */
[----:B------:R-:W-:Y:S01]  /*2fe0*/  IMAD.MOV.U32 R11, RZ, RZ, 0x1 ;  /* 0x00000001ff0b7424 */ /* 0x000fe200078e00ff */
[----:B------:R-:W-:Y:S01]  /*2ff0*/  CS2R R8, SRZ ;  /* 0x0000000000087805 */ /* 0x000fe2000001ff00 */
[----:B------:R-:W-:Y:S01]  /*3000*/  IMAD.MOV.U32 R10, RZ, RZ, RZ ;  /* 0x000000ffff0a7224 */ /* 0x000fe200078e00ff */
[----:B------:R-:W3:Y:S01]  /*3010*/  LDCU UR6, c[0x0][0x38c] ;  /* 0x00007180ff0677ac */ /* 0x000ee20008000800 */
[----:B------:R-:W-:Y:S01]  /*3020*/  UMOV UR15, URZ ;  /* 0x000000ff000f7c82 */ /* 0x000fe20008000000 */
[----:B------:R-:W-:Y:S01]  /*3030*/  UMOV UR14, URZ ;  /* 0x000000ff000e7c82 */ /* 0x000fe20008000000 */
[----:B--2---:R-:W-:Y:S01]  /*3040*/  ULEA UR5, UR5, UR4, 0x18 ;  /* 0x0000000405057291 */ /* 0x004fe2000f8ec0ff */
[----:B------:R-:W-:Y:S01]  /*3050*/  UMOV UR24, 0x0 ;  /* 0x0000000000187882 */ /* 0x000fe20000000000 */
[----:B------:R-:W-:-:S02]  /*3060*/  UMOV UR25, 0x4200490 ;  /* 0x0420049000197882 */ /* 0x000fc40000000000 */
[----:B------:R-:W-:Y:S02]  /*3070*/  UIADD3 UR10, UPT, UPT, UR5, 0x4400, URZ ;  /* 0x00004400050a7890 */ /* 0x000fe4000fffe0ff */
[----:B------:R-:W-:Y:S02]  /*3080*/  UIADD3 UR11, UPT, UPT, UR5, 0x14400, URZ ;  /* 0x00014400050b7890 */ /* 0x000fe4000fffe0ff */
[----:B----4-:R-:W-:Y:S01]  /*3090*/  UIADD3 UR7, UPT, UPT, UR7, 0x3f, URZ ;  /* 0x0000003f07077890 */ /* 0x010fe2000fffe0ff */
[----:B-1----:R-:W1:Y:S01]  /*30a0*/  LDS R0, [UR5+0x180] ;  /* 0x00018005ff007984 */ /* 0x002e620008000800 */
[----:B------:R-:W-:Y:S02]  /*30b0*/  USHF.R.U32.HI UR10, URZ, 0x4, UR10 ;  /* 0x00000004ff0a7899 */ /* 0x000fe4000801160a */
[----:B------:R-:W-:Y:S02]  /*30c0*/  USHF.R.S32.HI UR4, URZ, 0x1f, UR7 ;  /* 0x0000001fff047899 */ /* 0x000fe40008011407 */
[----:B------:R-:W-:-:S02]  /*30d0*/  USHF.R.U32.HI UR11, URZ, 0x4, UR11 ;  /* 0x00000004ff0b7899 */ /* 0x000fc4000801160b */
[----:B------:R-:W-:Y:S02]  /*30e0*/  ULEA.HI UR4, UR4, UR7, URZ, 0x6 ;  /* 0x0000000704047291 */ /* 0x000fe4000f8f30ff */
[----:B------:R-:W-:Y:S02]  /*30f0*/  ULOP3.LUT UR10, UR10, 0x3fff, URZ, 0xc0, !UPT ;  /* 0x00003fff0a0a7892 */ /* 0x000fe4000f8ec0ff */
[----:B------:R-:W-:Y:S02]  /*3100*/  USHF.R.S32.HI UR4, URZ, 0x6, UR4 ;  /* 0x00000006ff047899 */ /* 0x000fe40008011404 */
[----:B------:R-:W-:Y:S02]  /*3110*/  ULOP3.LUT UR11, UR11, 0x3fff, URZ, 0xc0, !UPT ;  /* 0x00003fff0b0b7892 */ /* 0x000fe4000f8ec0ff */
[----:B------:R-:W-:Y:S01]  /*3120*/  UISETP.LT.AND UP0, UPT, UR4, 0x1, UPT ;  /* 0x000000010400788c */ /* 0x000fe2000bf01270 */
[----:B------:R-:W-:Y:S01]  /*3130*/  UMOV UR22, 0x0 ;  /* 0x0000000000167882 */ /* 0x000fe20000000000 */
[----:B------:R-:W-:-:S02]  /*3140*/  UMOV UR23, 0x4200490 ;  /* 0x0420049000177882 */ /* 0x000fc40000000000 */
[----:B------:R-:W-:Y:S02]  /*3150*/  USEL UR9, UR4, 0x1, !UP0 ;  /* 0x0000000104097887 */ /* 0x000fe4000c000000 */
[----:B------:R-:W-:Y:S02]  /*3160*/  ULOP3.LUT UR10, UR10, 0x10000, URZ, 0xfc, !UPT ;  /* 0x000100000a0a7892 */ /* 0x000fe4000f8efcff */
[----:B------:R-:W-:Y:S02]  /*3170*/  ULOP3.LUT UR11, UR11, 0x10000, URZ, 0xfc, !UPT ;  /* 0x000100000b0b7892 */ /* 0x000fe4000f8efcff */
[----:B------:R-:W-:Y:S02]  /*3180*/  UIADD3 UR9, UPT, UPT, -UR9, URZ, URZ ;  /* 0x000000ff09097290 */ /* 0x000fe4000fffe1ff */
[----:B---3--:R-:W-:Y:S01]  /*3190*/  UISETP.GE.AND UP3, UPT, UR6, 0x1, UPT ;  /* 0x000000010600788c */ /* 0x008fe2000bf66270 */
[----:B------:R-:W-:Y:S01]  /*31a0*/  UMOV UR20, 0x0 ;  /* 0x0000000000147882 */ /* 0x000fe20000000000 */
[----:B------:R-:W-:Y:S01]  /*31b0*/  UMOV UR21, 0x4200490 ;  /* 0x0420049000157882 */ /* 0x000fe20000000000 */
[----:B------:R-:W-:Y:S01]  /*31c0*/  UMOV UR18, 0x0 ;  /* 0x0000000000127882 */ /* 0x000fe20000000000 */
[----:B------:R-:W-:Y:S01]  /*31d0*/  UMOV UR19, 0x4200490 ;  /* 0x0420049000137882 */ /* 0x000fe20000000000 */
[----:B-1----:R-:W-:-:S15]  /*31e0*/  R2UR UR16, R0 ;  /* 0x00000000001072ca */ /* 0x002fde00000e0000 */
.L_x_63:
[----:B------:R-:W-:Y:S02]  /*31f0*/  LEA R0, R10, UR5, 0x3 ;  /* 0x000000050a007c11 */ /* 0x000fe4000f8e18ff */
[----:B------:R-:W-:Y:S02]  /*3200*/  SHF.L.U32 R5, R9, 0x1f, RZ ;  /* 0x0000001f09057819 */ /* 0x000fe400000006ff */
[----:B------:R-:W-:Y:S01]  /*3210*/  PLOP3.LUT P0, PT, PT, PT, UP3, 0x80, 0x8 ;  /* 0x000000000008781c */ /* 0x000fe20003f0f038 */
[----:B------:R-:W-:Y:S01]  /*3220*/  VIADD R3, R0, 0xe0 ;  /* 0x000000e000037836 */ /* 0x000fe20000000000 */
[----:B-1----:R-:W1:Y:S02]  /*3230*/  SYNCS.PHASECHK.TRANS64.TRYWAIT P1, [R0+URZ+0xd0], R5 ;  /* 0x0000d005000075a7 */ /* 0x002e6400080211ff */
[----:B-1-3--:R-:W-:Y:S09]  /*3240*/  @!P1 BRA `(.L_x_57) ;  /* 0x00000054000c9947 */ /* 0x00aff20003800000 */
.L_x_158:
[----:B------:R-:W-:Y:S01]  /*3250*/  LEA R4, R10, UR5, 0x4 ;  /* 0x000000050a047c11 */ /* 0x000fe2000f8e20ff */
[----:B------:R-:W-:Y:S01]  /*3260*/  @UP3 ULEA UR6, UR14, UR5, 0x3 ;  /* 0x000000050e063291 */ /* 0x000fe2000f8e18ff */
[----:B------:R-:W-:Y:S01]  /*3270*/  PLOP3.LUT P2, PT, PT, PT, PT, 0x80, 0x8 ;  /* 0x000000000008781c */ /* 0x000fe20003f4f070 */
[----:B------:R-:W-:Y:S01]  /*3280*/  ULEA UR7, UR15, UR5, 0x3 ;  /* 0x000000050f077291 */ /* 0x000fe2000f8e18ff */
[----:B------:R-:W-:Y:S02]  /*3290*/  PRMT R3, RZ, 0x654, R3 ;  /* 0x00000654ff037816 */ /* 0x000fe40000000003 */
[----:B-1----:R-:W1:Y:S01]  /*32a0*/  LDS.128 R4, [R4+0x160] ;  /* 0x0001600004047984 */ /* 0x002e620000000c00 */
[----:B------:R-:W-:Y:S02]  /*32b0*/  @P0 SHF.L.U32 R2, R8, 0x1f, RZ ;  /* 0x0000001f08020819 */ /* 0x000fe400000006ff */
[----:B------:R-:W-:Y:S01]  /*32c0*/  SHF.L.U32 R0, R11, 0x1f, RZ ;  /* 0x0000001f0b007819 */ /* 0x000fe200000006ff */
[----:B------:R-:W-:Y:S01]  /*32d0*/  @!PT LDS RZ, [RZ] ;  /* 0x00000000fffff984 */ /* 0x000fe20000000800 */
[----:B------:R-:W-:Y:S01]  /*32e0*/  @!PT LDS RZ, [RZ] ;  /* 0x00000000fffff984 */ /* 0x000fe20000000800 */
[----:B------:R-:W-:Y:S01]  /*32f0*/  @!PT LDS RZ, [RZ] ;  /* 0x00000000fffff984 */ /* 0x000fe20000000800 */
[----:B------:R-:W-:Y:S01]  /*3300*/  @!PT LDS RZ, [RZ] ;  /* 0x00000000fffff984 */ /* 0x000fe20000000800 */
[----:B------:R2:W-:Y:S06]  /*3310*/  MEMBAR.ALL.CTA ;  /* 0x0000000000007992 */ /* 0x0005ec0000008000 */
[----:B--2---:R-:W2:Y:S02]  /*3320*/  FENCE.VIEW.ASYNC.S ;  /* 0x00000000000073c6 */ /* 0x004ea40000000000 */
[----:B--2---:R2:W-:Y:S01]  /*3330*/  SYNCS.ARRIVE.TRANS64.RED.A1T0 RZ, [R3+URZ], RZ ;  /* 0x000000ff03ff79a7 */ /* 0x0045e200081004ff */
[----:B------:R2:W3:Y:S01]  /*3340*/  @P0 SYNCS.PHASECHK.TRANS64.TRYWAIT P2, [UR6], R2 ;  /* 0x00000002ff0005a7 */ /* 0x0004e20008041106 */
[----:B------:R-:W-:Y:S01]  /*3350*/  ULEA.HI UR6, UR15, UR15, URZ, 0x1 ;  /* 0x0000000f0f067291 */ /* 0x000fe2000f8f08ff */
[----:B-1----:R-:W-:-:S03]  /*3360*/  LOP3.LUT P1, RZ, R6, 0x1, RZ, 0xc0, !PT ;  /* 0x0000000106ff7812 */ /* 0x002fc6000782c0ff */
[----:B------:R-:W-:Y:S02]  /*3370*/  USHF.L.U32 UR8, UR6, 0x6, URZ ;  /* 0x0000000606087899 */ /* 0x000fe400080006ff */
[----:B------:R-:W-:Y:S02]  /*3380*/  ULOP3.LUT UR6, UR6, 0xffe, URZ, 0xc0, !UPT ;  /* 0x00000ffe06067892 */ /* 0x000fe4000f8ec0ff */
[----:B------:R-:W-:Y:S02]  /*3390*/  ULOP3.LUT UR8, UR8, 0xffffff80, URZ, 0xc0, !UPT ;  /* 0xffffff8008087892 */ /* 0x000fe4000f8ec0ff */
[----:B------:R-:W-:Y:S02]  /*33a0*/  UIADD3 UR6, UPT, UPT, -UR6, UR15, URZ ;  /* 0x0000000f06067290 */ /* 0x000fe4000fffe1ff */
[----:B------:R-:W-:Y:S01]  /*33b0*/  UIADD3 UR8, UPT, UPT, UR16, UR8, URZ ;  /* 0x0000000810087290 */ /* 0x000fe2000fffe0ff */
[----:B------:R-:W1:Y:S03]  /*33c0*/  SYNCS.PHASECHK.TRANS64.TRYWAIT P0, [UR7+0x110], R0 ;  /* 0x00011000ff0075a7 */ /* 0x000e660008001107 */
[----:B------:R-:W-:Y:S01]  /*33d0*/  ULEA UR8, UR6, UR8, 0x14 ;  /* 0x0000000806087291 */ /* 0x000fe2000f8ea0ff */
[----:B-123--:R-:W-:Y:S11]  /*33e0*/  @!P0 BRA `(.L_x_58) ;  /* 0x0000005000b88947 */ /* 0x00eff60003800000 */
.L_x_160:
[----:B------:R-:W-:Y:S01]  /*33f0*/  IADD3 R10, PT, PT, R10, 0x1, RZ ;  /* 0x000000010a0a7810 */ /* 0x000fe20007ffe0ff */
[----:B------:R-:W-:Y:S06]  /*3400*/  BRA.U !UP3, `(.L_x_59) ;  /* 0x000000010bc07547 */ /* 0x000fec000b800000 */
[----:B------:R-:W-:Y:S01]  /*3410*/  UPLOP3.LUT UP4, UPT, UPT, UPT, UPT, 0x40, 0x4 ;  /* 0x000000000004789c */ /* 0x000fe20003f8e870 */
[----:B------:R-:W-:Y:S01]  /*3420*/  UMOV UR13, UR9 ;  /* 0x00000009000d7c82 */ /* 0x000fe20008000000 */
[----:B------:R-:W-:Y:S01]  /*3430*/  UMOV UR12, UR4 ;  /* 0x00000004000c7c82 */ /* 0x000fe20008000000 */
[----:B------:R-:W-:-:S08]  /*3440*/  UMOV UR17, UR14 ;  /* 0x0000000e00117c82 */ /* 0x000fd00008000000 */
.L_x_62:
[----:B------:R-:W-:Y:S02]  /*3450*/  UIADD3 UR13, UPT, UPT, UR13, 0x1, URZ ;  /* 0x000000010d0d7890 */ /* 0x000fe4000fffe0ff */
[----:B--2---:R-:W-:Y:S02]  /*3460*/  ULEA UR6, UR17, UR5, 0x3 ;  /* 0x0000000511067291 */ /* 0x004fe4000f8e18ff */
[----:B------:R-:W-:Y:S01]  /*3470*/  UISETP.NE.AND UP0, UPT, UR13, URZ, UPT ;  /* 0x000000ff0d00728c */ /* 0x000fe2000bf05270 */
[----:B---3--:R-:W-:Y:S10]  /*3480*/  @P2 BRA `(.L_x_60) ;  /* 0x00000000000c2947 */ /* 0x008ff40003800000 */
[----:B-1----:R-:W-:Y:S04]  /*3490*/  SHF.L.U32 R3, R8, 0x1f, RZ ;  /* 0x0000001f08037819 */ /* 0x002fe800000006ff */
[----:B------:R-:W1:Y:S02]  /*34a0*/  SYNCS.PHASECHK.TRANS64.TRYWAIT P0, [UR6], R3 ;  /* 0x00000003ff0075a7 */ /* 0x000e640008001106 */
[----:B-1----:R-:W-:Y:S05]  /*34b0*/  @!P0 BRA `(.L_x_61) ;  /* 0x00000050009c8947 */ /* 0x002fea0003800000 */
.L_x_60:
[----:B------:R-:W-:Y:S01]  /*34c0*/  UISETP.NE.AND UP1, UPT, UR12, 0x1, UPT ;  /* 0x000000010c00788c */ /* 0x000fe2000bf25270 */
[----:B------:R-:W-:Y:S01]  /*34d0*/  PLOP3.LUT P2, PT, PT, PT, PT, 0x80, 0x8 ;  /* 0x000000000008781c */ /* 0x000fe20003f4f070 */
[----:B------:R-:W-:Y:S02]  /*34e0*/  UIADD3 UR14, UPT, UPT, UR17, 0x1, URZ ;  /* 0x00000001110e7890 */ /* 0x000fe4000fffe0ff */
[----:B------:R-:W-:Y:S02]  /*34f0*/  ULEA UR28, UR17, UR11, 0xa ;  /* 0x0000000b111c7291 */ /* 0x000fe4000f8e50ff */
[----:B------:R-:W-:Y:S01]  /*3500*/  UISETP.NE.AND UP2, UPT, UR14, 0x8, UPT ;  /* 0x000000080e00788c */ /* 0x000fe2000bf45270 */
[----:B------:R-:W-:Y:S01]  /*3510*/  PLOP3.LUT P0, PT, PT, PT, UP1, 0x80, 0x8 ;  /* 0x000000000008781c */ /* 0x000fe20003f0f018 */
[----:B------:R-:W-:Y:S02]  /*3520*/  UIADD3 UR40, UPT, UPT, UR28, 0x2, URZ ;  /* 0x000000021c287890 */ /* 0x000fe4000fffe0ff */
[----:B------:R-:W-:Y:S02]  /*3530*/  USEL UR27, URZ, 0x1, UP2 ;  /* 0x00000001ff1b7887 */ /* 0x000fe40009000000 */
[----:B------:R-:W-:Y:S02]  /*3540*/  USEL UR14, UR14, URZ, UP2 ;  /* 0x000000ff0e0e7287 */ /* 0x000fe40009000000 */
[----:B------:R-:W-:Y:S02]  /*3550*/  UIADD3 UR36, UPT, UPT, UR28, 0x4, URZ ;  /* 0x000000041c247890 */ /* 0x000fe4000fffe0ff */
[----:B------:R-:W-:Y:S01]  /*3560*/  @UP1 ULEA UR26, UR14, UR5, 0x3 ;  /* 0x000000050e1a1291 */ /* 0x000fe2000f8e18ff */
[----:B------:R-:W-:Y:S01]  /*3570*/  LOP3.LUT R8, R8, UR27, RZ, 0x3c, !PT ;  /* 0x0000001b08087c12 */ /* 0x000fe2000f8e3cff */
[----:B------:R-:W-:Y:S02]  /*3580*/  UIADD3 UR32, UPT, UPT, UR28, 0x6, URZ ;  /* 0x000000061c207890 */ /* 0x000fe4000fffe0ff */
[----:B------:R-:W-:Y:S01]  /*3590*/  UIADD3 UR6, UPT, UPT, UR6, 0x40, URZ ;  /* 0x0000004006067890 */ /* 0x000fe2000fffe0ff */
[----:B-1----:R-:W-:Y:S01]  /*35a0*/  @P0 SHF.L.U32 R0, R8, 0x1f, RZ ;  /* 0x0000001f08000819 */ /* 0x002fe200000006ff */
[----:B------:R-:W-:Y:S01]  /*35b0*/  UIADD3 UR12, UPT, UPT, UR12, -0x1, URZ ;  /* 0xffffffff0c0c7890 */ /* 0x000fe2000fffe0ff */
[----:B------:R-:W-:Y:S02]  /*35c0*/  UMOV UR29, 0x40004040 ;  /* 0x40004040001d7882 */ /* 0x000fe40000000000 */
[----:B------:R2:W3:Y:S01]  /*35d0*/  @P0 SYNCS.PHASECHK.TRANS64.TRYWAIT P2, [UR26], R0 ;  /* 0x00000000ff0005a7 */ /* 0x0004e2000804111a */
[----:B------:R-:W-:Y:S01]  /*35e0*/  ULEA UR26, UR17, UR10, 0x9 ;  /* 0x0000000a111a7291 */ /* 0x000fe2000f8e48ff */
[----:B------:R-:W-:Y:S01]  /*35f0*/  UMOV UR27, 0x40004040 ;  /* 0x40004040001b7882 */ /* 0x000fe20000000000 */
[----:B------:R-:W-:Y:S02]  /*3600*/  UMOV UR41, 0x40004040 ;  /* 0x4000404000297882 */ /* 0x000fe40000000000 */
[----:B------:R-:W-:Y:S02]  /*3610*/  UIADD3 UR38, UPT, UPT, UR26, 0x2, URZ ;  /* 0x000000021a267890 */ /* 0x000fe4000fffe0ff */
[----:B------:R-:W-:Y:S02]  /*3620*/  UIADD3 UR34, UPT, UPT, UR26, 0x4, URZ ;  /* 0x000000041a227890 */ /* 0x000fe4000fffe0ff */
[----:B------:R-:W-:Y:S01]  /*3630*/  UIADD3 UR30, UPT, UPT, UR26, 0x6, URZ ;  /* 0x000000061a1e7890 */ /* 0x000fe2000fffe0ff */
[----:B------:R2:W-:Y:S01]  /*3640*/  UTCHMMA gdesc[UR26], gdesc[UR28], tmem[UR8], tmem[UR24], idesc[UR25], UP4 ;  /* 0x00ff181c1a0075ea */ /* 0x0005e2000a000008 */
[----:B------:R-:W-:Y:S01]  /*3650*/  UPLOP3.LUT UP4, UPT, UPT, UPT, UPT, 0x80, 0x8 ;  /* 0x000000000008789c */ /* 0x000fe20003f8f070 */
[----:B------:R-:W-:Y:S01]  /*3660*/  UMOV UR39, 0x40004040 ;  /* 0x4000404000277882 */ /* 0x000fe20000000000 */
[----:B------:R-:W-:Y:S01]  /*3670*/  UMOV UR37, 0x40004040 ;  /* 0x4000404000257882 */ /* 0x000fe20000000000 */
[----:B------:R2:W-:Y:S01]  /*3680*/  UTCHMMA gdesc[UR38], gdesc[UR40], tmem[UR8], tmem[UR22], idesc[UR23], UPT ;  /* 0x00ff1628260075ea */ /* 0x0005e2000b800008 */
[----:B------:R-:W-:Y:S01]  /*3690*/  UMOV UR35, 0x40004040 ;  /* 0x4000404000237882 */ /* 0x000fe20000000000 */
[----:B------:R-:W-:Y:S01]  /*36a0*/  UMOV UR33, 0x40004040 ;  /* 0x4000404000217882 */ /* 0x000fe20000000000 */
[----:B------:R-:W-:Y:S01]  /*36b0*/  UMOV UR31, 0x40004040 ;  /* 0x40004040001f7882 */ /* 0x000fe20000000000 */
[----:B------:R2:W-:Y:S01]  /*36c0*/  UTCHMMA gdesc[UR34], gdesc[UR36], tmem[UR8], tmem[UR20], idesc[UR21], UPT ;  /* 0x00ff1424220075ea */ /* 0x0005e2000b800008 */
[----:B------:R2:W-:Y:S01]  /*36d0*/  UTCHMMA gdesc[UR30], gdesc[UR32], tmem[UR8], tmem[UR18], idesc[UR19], UPT ;  /* 0x00ff12201e0075ea */ /* 0x0005e2000b800008 */
[----:B------:R2:W-:Y:S01]  /*36e0*/  UTCBAR [UR6], URZ ;  /* 0x000000ff060073e9 */ /* 0x0005e200080000ff */
[----:B------:R-:W-:Y:S01]  /*36f0*/  UMOV UR17, UR14 ;  /* 0x0000000e00117c82 */ /* 0x000fe20008000000 */
[----:B------:R-:W-:Y:S05]  /*3700*/  BRA.U UP0, `(.L_x_62) ;  /* 0xfffffffd00507547 */ /* 0x000fea000b83ffff */
.L_x_59:
[----:B------:R-:W-:Y:S01]  /*3710*/  UIADD3 UR15, UPT, UPT, UR15, 0x1, URZ ;  /* 0x000000010f0f7890 */ /* 0x000fe2000fffe0ff */
[C---:B------:R-:W-:Y:S01]  /*3720*/  ISETP.NE.AND P0, PT, R10.reuse, 0x2, PT ;  /* 0x000000020a00780c */ /* 0x040fe20003f05270 */
[----:B------:R-:W-:Y:S02]  /*3730*/  UIADD3 UR7, UPT, UPT, UR7, 0xf0, URZ ;  /* 0x000000f007077890 */ /* 0x000fe4000fffe0ff */
[----:B------:R-:W-:Y:S01]  /*3740*/  UISETP.NE.AND UP0, UPT, UR15, 0x4, UPT ;  /* 0x000000040f00788c */ /* 0x000fe2000bf05270 */
[----:B-12---:R-:W-:Y:S02]  /*3750*/  SEL R0, RZ, 0x1, P0 ;  /* 0x00000001ff007807 */ /* 0x006fe40000000000 */
[----:B------:R-:W-:Y:S01]  /*3760*/  SEL R10, R10, RZ, P0 ;  /* 0x000000ff0a0a7207 */ /* 0x000fe20000000000 */
[----:B------:R-:W-:Y:S01]  /*3770*/  USEL UR6, URZ, 0x1, UP0 ;  /* 0x00000001ff067887 */ /* 0x000fe20008000000 */
[----:B------:R-:W-:Y:S01]  /*3780*/  LOP3.LUT R9, R9, R0, RZ, 0x3c, !PT ;  /* 0x0000000009097212 */ /* 0x000fe200078e3cff */
[----:B------:R-:W-:Y:S01]  /*3790*/  USEL UR15, UR15, URZ, UP0 ;  /* 0x000000ff0f0f7287 */ /* 0x000fe20008000000 */
[----:B------:R1:W-:Y:S03]  /*37a0*/  UTCBAR [UR7], URZ ;  /* 0x000000ff070073e9 */ /* 0x0003e600080000ff */
[----:B------:R-:W-:Y:S01]  /*37b0*/  LOP3.LUT R11, R11, UR6, RZ, 0x3c, !PT ;  /* 0x000000060b0b7c12 */ /* 0x000fe2000f8e3cff */
[----:B------:R-:W-:Y:S07]  /*37c0*/  @P1 BRA `(.L_x_63) ;  /* 0xfffffff800881947 */ /* 0x000fee000383ffff */
[----:B------:R-:W2:Y:S01]  /*37d0*/  S2UR UR4, SR_CgaCtaId ;  /* 0x00000000000479c3 */ /* 0x000ea20000008800 */
[----:B------:R-:W-:Y:S01]  /*37e0*/  ELECT P0, URZ, PT ;  /* 0x0000000000ff782f */ /* 0x000fe20003800000 */
[----:B------:R-:W-:Y:S01]  /*37f0*/  IMAD.MOV.U32 R0, RZ, RZ, 0x1 ;  /* 0x00000001ff007424 */ /* 0x000fe200078e00ff */
[----:B------:R-:W-:Y:S01]  /*3800*/  UIADD3 UR5, UPT, UPT, UR5, 0x110, URZ ;  /* 0x0000011005057890 */ /* 0x000fe2000fffe0ff */
[----:B------:R-:W-:Y:S01]  /*3810*/  SHF.L.U32 R3, R11, 0x1f, RZ ;  /* 0x0000001f0b037819 */ /* 0x000fe200000006ff */
[----:B------:R-:W-:-:S03]  /*3820*/  UMOV UR6, 0x40 ;  /* 0x0000004000067882 */ /* 0x000fc60000000000 */
[----:B------:R-:W-:Y:S01]  /*3830*/  UVIRTCOUNT.DEALLOC.SMPOOL 0x80 ;  /* 0x000000800000784c */ /* 0x000fe20000000000 */
[----:B--2---:R-:W-:Y:S02]  /*3840*/  ULEA UR4, UR4, UR6, 0x18 ;  /* 0x0000000604047291 */ /* 0x004fe4000f8ec0ff */
[----:B------:R-:W-:-:S07]  /*3850*/  ULEA UR6, UR15, UR5, 0x3 ;  /* 0x000000050f067291 */ /* 0x000fce000f8e18ff */
[----:B------:R2:W-:Y:S02]  /*3860*/  @P0 STS.U8 [UR4+0x1c], R0 ;  /* 0x00001c00ff000988 */ /* 0x0005e40008000004 */
[----:B------:R-:W4:Y:S02]  /*3870*/  SYNCS.PHASECHK.TRANS64.TRYWAIT P0, [UR6], R3 ;  /* 0x00000003ff0075a7 */ /* 0x000f240008001106 */
[----:B--2-4-:R-:W-:Y:S05]  /*3880*/  @!P0 BRA `(.L_x_64) ;  /* 0x0000004c00c08947 */ /* 0x014fea0003800000 */
.L_x_163:
[----:B-1----:R-:W-:-:S04]  /*3890*/  UIADD3 UR7, UPT, UPT, UR15, 0x1, URZ ;  /* 0x000000010f077890 */ /* 0x002fc8000fffe0ff */
[----:B------:R-:W-:-:S04]  /*38a0*/  UISETP.NE.AND UP0, UPT, UR7, 0x4, UPT ;  /* 0x000000040700788c */ /* 0x000fc8000bf05270 */
[----:B------:R-:W-:Y:S02]  /*38b0*/  USEL UR8, URZ, 0x1, UP0 ;  /* 0x00000001ff087887 */ /* 0x000fe40008000000 */
[----:B------:R-:W-:-:S04]  /*38c0*/  USEL UR7, UR7, URZ, UP0 ;  /* 0x000000ff07077287 */ /* 0x000fc80008000000 */
[----:B------:R-:W-:Y:S01]  /*38d0*/  ULEA UR6, UR7, UR5, 0x3 ;  /* 0x0000000507067291 */ /* 0x000fe2000f8e18ff */
[----:B------:R-:W-:-:S04]  /*38e0*/  LOP3.LUT R2, R11, UR8, RZ, 0x3c, !PT ;  /* 0x000000080b027c12 */ /* 0x000fc8000f8e3cff */
[----:B--2---:R-:W-:-:S04]  /*38f0*/  SHF.L.U32 R3, R2, 0x1f, RZ ;  /* 0x0000001f02037819 */ /* 0x004fc800000006ff */
[----:B------:R-:W1:Y:S02]  /*3900*/  SYNCS.PHASECHK.TRANS64.TRYWAIT P0, [UR6], R3 ;  /* 0x00000003ff0075a7 */ /* 0x000e640008001106 */
[----:B-1----:R-:W-:Y:S05]  /*3910*/  @!P0 BRA `(.L_x_65) ;  /* 0x0000004c00b48947 */ /* 0x002fea0003800000 */
.L_x_165:
        /* <DEDUP_REMOVED lines=9> */
.L_x_167:
[----:B------:R-:W-:-:S04]  /*39b0*/  UIADD3 UR7, UPT, UPT, UR7, 0x1, URZ ;  /* 0x0000000107077890 */ /* 0x000fc8000fffe0ff */
[----:B------:R-:W-:-:S04]  /*39c0*/  UISETP.NE.AND UP0, UPT, UR7, 0x4, UPT ;  /* 0x000000040700788c */ /* 0x000fc8000bf05270 */
[----:B------:R-:W-:Y:S02]  /*39d0*/  USEL UR6, URZ, 0x1, UP0 ;  /* 0x00000001ff067887 */ /* 0x000fe40008000000 */
[----:B------:R-:W-:-:S04]  /*39e0*/  USEL UR7, UR7, URZ, UP0 ;  /* 0x000000ff07077287 */ /* 0x000fc80008000000 */
[----:B------:R-:W-:Y:S01]  /*39f0*/  ULEA UR7, UR7, UR5, 0x3 ;  /* 0x0000000507077291 */ /* 0x000fe2000f8e18ff */
[----:B-1----:R-:W-:-:S04]  /*3a00*/  LOP3.LUT R3, R2, UR6, RZ, 0x3c, !PT ;  /* 0x0000000602037c12 */ /* 0x002fc8000f8e3cff */
[----:B------:R-:W-:-:S04]  /*3a10*/  SHF.L.U32 R3, R3, 0x1f, RZ ;  /* 0x0000001f03037819 */ /* 0x000fc800000006ff */
[----:B------:R-:W1:Y:S02]  /*3a20*/  SYNCS.PHASECHK.TRANS64.TRYWAIT P0, [UR7], R3 ;  /* 0x00000003ff0075a7 */ /* 0x000e640008001107 */
[----:B-1----:R-:W-:Y:S05]  /*3a30*/  @!P0 BRA `(.L_x_67) ;  /* 0x0000004c009c8947 */ /* 0x002fea0003800000 */
.L_x_169:
[----:B------:R-:W-:Y:S01]  /*3a40*/  NOP ;  /* 0x0000000000007918 */ /* 0x000fe20000000000 */
[----:B-1----:R-:W1:Y:S01]  /*3a50*/  LDS R0, [UR4+0x14] ;  /* 0x00001404ff007984 */ /* 0x002e620008000800 */
[----:B------:R-:W-:Y:S01]  /*3a60*/  ULOP3.LUT UR6, UR16, 0xffff, URZ, 0xc0, !UPT ;  /* 0x0000ffff10067892 */ /* 0x000fe2000f8ec0ff */
[----:B------:R-:W-:Y:S01]  /*3a70*/  UMOV UR8, 0xffff ;  /* 0x0000ffff00087882 */ /* 0x000fe20000000000 */
[----:B------:R-:W-:Y:S02]  /*3a80*/  UMOV UR5, 0x1 ;  /* 0x0000000100057882 */ /* 0x000fe40000000000 */
[----:B------:R-:W-:-:S04]  /*3a90*/  USHF.R.U32.HI UR6, URZ, 0x5, UR6 ;  /* 0x00000005ff067899 */ /* 0x000fc80008011606 */
[----:B------:R-:W-:Y:S02]  /*3aa0*/  USHF.L.U32 UR8, UR8, UR6, URZ ;  /* 0x0000000608087299 */ /* 0x000fe400080006ff */
[----:B------:R-:W-:-:S04]  /*3ab0*/  USHF.L.U32 UR5, UR5, UR6, URZ ;  /* 0x0000000605057299 */ /* 0x000fc800080006ff */
[----:B-1----:R-:W-:-:S04]  /*3ac0*/  LOP3.LUT R0, R0, UR8, RZ, 0xc0, !PT ;  /* 0x0000000800007c12 */ /* 0x002fc8000f8ec0ff */
[----:B------:R-:W-:-:S13]  /*3ad0*/  ISETP.NE.AND P0, PT, R0, UR8, PT ;  /* 0x0000000800007c0c */ /* 0x000fda000bf05270 */
[----:B------:R-:W-:Y:S05]  /*3ae0*/  @P0 BRA `(.L_x_68) ;  /* 0x0000000000580947 */ /* 0x000fea0003800000 */
[----:B------:R-:W1:Y:S02]  /*3af0*/  LDS R0, [UR4+0x18] ;  /* 0x00001804ff007984 */ /* 0x000e640008000800 */
[----:B-1----:R-:W-:-:S04]  /*3b00*/  LOP3.LUT R0, R0, UR5, RZ, 0xc0, !PT ;  /* 0x0000000500007c12 */ /* 0x002fc8000f8ec0ff */
[----:B------:R-:W-:-:S13]  /*3b10*/  ISETP.NE.AND P0, PT, R0, UR5, PT ;  /* 0x0000000500007c0c */ /* 0x000fda000bf05270 */
[----:B------:R-:W-:Y:S05]  /*3b20*/  @P0 BRA `(.L_x_69) ;  /* 0x00000000003c0947 */ /* 0x000fea0003800000 */
[----:B------:R-:W1:Y:S01]  /*3b30*/  S2R R2, SR_LANEID ;  /* 0x0000000000027919 */ /* 0x000e620000000000 */
[----:B------:R-:W-:Y:S01]  /*3b40*/  ULOP3.LUT UR8, URZ, UR8, URZ, 0x33, !UPT ;  /* 0x00000008ff087292 */ /* 0x000fe2000f8e33ff */
[----:B------:R-:W-:Y:S01]  /*3b50*/  LOP3.LUT R4, RZ, UR5, RZ, 0x33, !PT ;  /* 0x00000005ff047c12 */ /* 0x000fe2000f8e33ff */
[----:B------:R-:W-:Y:S02]  /*3b60*/  VOTEU.ANY UR7, UPT, PT ;  /* 0x0000000000077886 */ /* 0x000fe400038e0100 */
[----:B------:R-:W-:Y:S01]  /*3b70*/  UFLO.U32 UR7, UR7 ;  /* 0x00000007000772bd */ /* 0x000fe200080e0000 */
[----:B------:R-:W2:Y:S01]  /*3b80*/  REDUX UR5, R4 ;  /* 0x00000000040573c4 */ /* 0x000ea20000000000 */
[----:B------:R-:W-:-:S06]  /*3b90*/  IMAD.U32 R0, RZ, RZ, UR8 ;  /* 0x00000008ff007e24 */ /* 0x000fcc000f8e00ff */
[----:B------:R4:W-:Y:S01]  /*3ba0*/  UTCATOMSWS.AND URZ, UR8 ;  /* 0x0000000800ff79e3 */ /* 0x0009e20008000000 */
[----:B------:R-:W3:Y:S01]  /*3bb0*/  REDUX UR6, R0 ;  /* 0x00000000000673c4 */ /* 0x000ee20000000000 */
[----:B-1----:R-:W-:Y:S01]  /*3bc0*/  ISETP.EQ.U32.AND P0, PT, R2, UR7, PT ;  /* 0x0000000702007c0c */ /* 0x002fe2000bf02070 */
[----:B--2---:R-:W-:Y:S01]  /*3bd0*/  IMAD.U32 R2, RZ, RZ, UR5 ;  /* 0x00000005ff027e24 */ /* 0x004fe2000f8e00ff */
[----:B---3--:R-:W-:-:S11]  /*3be0*/  MOV R3, UR6 ;  /* 0x0000000600037c02 */ /* 0x008fd60008000f00 */
[----:B------:R4:W-:Y:S04]  /*3bf0*/  @P0 ATOMS.AND RZ, [UR4+0x14], R3 ;  /* 0x00001403ffff098c */ /* 0x0009e8000a800004 */
[----:B------:R4:W-:Y:S01]  /*3c00*/  @P0 ATOMS.AND RZ, [UR4+0x18], R2 ;  /* 0x00001802ffff098c */ /* 0x0009e2000a800004 */
[----:B------:R-:W-:Y:S05]  /*3c10*/  BRA `(.L_x_70) ;  /* 0x0000000000147947 */ /* 0x000fea0003800000 */
.L_x_69:
[----:B------:R-:W-:Y:S02]  /*3c20*/  MOV R2, 0x3c40 ;  /* 0x00003c4000027802 */ /* 0x000fe40000000f00 */
[----:B---3-5:R-:W-:Y:S05]  /*3c30*/  CALL.REL.NOINC `($__internal_0_$__cuda_sm10x_tcgen05_guardrail_trap_col_being_dealloced_not_returned_by_alloc) ;  /* 0x0000005000847944 */ /* 0x028fea0003c00000 */
[----:B------:R-:W-:Y:S05]  /*3c40*/  BRA `(.L_x_70) ;  /* 0x0000000000087947 */ /* 0x000fea0003800000 */
.L_x_68:
[----:B------:R-:W-:Y:S02]  /*3c50*/  MOV R2, 0x3c70 ;  /* 0x00003c7000027802 */ /* 0x000fe40000000f00 */
[----:B---3-5:R-:W-:Y:S05]  /*3c60*/  CALL.REL.NOINC `($__internal_2_$__cuda_sm10x_tcgen05_guardrail_trap_unallocated_columns_being_dealloced) ;  /* 0x0000005000907944 */ /* 0x028fea0003c00000 */
.L_x_70:
[----:B------:R-:W-:Y:S01]  /*3c70*/  NOP ;  /* 0x0000000000007918 */ /* 0x000fe20000000000 */
[----:B----4-:R-:W-:Y:S05]  /*3c80*/  EXIT ;  /* 0x000000000000794d */ /* 0x010fea0003800000 */
.L_x_52:
[----:B------:R-:W-:-:S09]  /*3c90*/  UISETP.NE.OR UP2, UPT, UR8, 0x3, !UP2 ;  /* 0x000000030800788c */ /* 0x000fd2000d745670 */
[----:B------:R-:W-:Y:S05]  /*3ca0*/  BRA.U UP2, `(.L_x_71) ;  /* 0x0000001102147547 */ /* 0x000fea000b800000 */
[----:B------:R-:W1:Y:S01]  /*3cb0*/  LDC R0, c[0x0][0xb30] ;  /* 0x0002cc00ff007b82 */ /* 0x000e620000000800 */
[----:B------:R-:W2:Y:S01]  /*3cc0*/  LDCU.64 UR8, c[0x0][0x888] ;  /* 0x00011100ff0877ac */ /* 0x000ea20008000a00 */
[----:B------:R-:W-:Y:S02]  /*3cd0*/  HFMA2 R25, -RZ, RZ, 0, 0 ;  /* 0x00000000ff197431 */ /* 0x000fe400000001ff */
[----:B------:R-:W-:Y:S01]  /*3ce0*/  IMAD.MOV.U32 R32, RZ, RZ, 0x1 ;  /* 0x00000001ff207424 */ /* 0x000fe200078e00ff */
[----:B------:R-:W-:Y:S01]  /*3cf0*/  MOV R23, 0x1000 ;  /* 0x0000100000177802 */ /* 0x000fe20000000f00 */
[----:B------:R-:W4:Y:S01]  /*3d00*/  LDCU.64 UR4, c[0x0][0x890] ;  /* 0x00011200ff0477ac */ /* 0x000f220008000a00 */
[----:B------:R-:W-:Y:S01]  /*3d10*/  IMAD.MOV.U32 R27, RZ, RZ, RZ ;  /* 0x000000ffff1b7224 */ /* 0x000fe200078e00ff */
[----:B------:R-:W3:Y:S01]  /*3d20*/  LDC R19, c[0x0][0x370] ;  /* 0x0000dc00ff137b82 */ /* 0x000ee20000000800 */
[----:B------:R-:W-:Y:S01]  /*3d30*/  UMOV UR7, 0x400 ;  /* 0x0000040000077882 */ /* 0x000fe20000000000 */
[----:B------:R-:W-:-:S02]  /*3d40*/  UPLOP3.LUT UP1, UPT, UPT, UPT, UPT, 0x40, 0x4 ;  /* 0x000000000004789c */ /* 0x000fc40003f2e870 */
[----:B------:R-:W-:-:S04]  /*3d50*/  ULEA UR7, UR37, UR7, 0x18 ;  /* 0x0000000725077291 */ /* 0x000fc8000f8ec0ff */
[----:B------:R-:W3:Y:S01]  /*3d60*/  LDC R2, c[0x0][0xb0c] ;  /* 0x0002c300ff027b82 */ /* 0x000ee20000000800 */
[----:B------:R-:W-:Y:S02]  /*3d70*/  UIADD3 UR13, UPT, UPT, UR7, 0x98, URZ ;  /* 0x00000098070d7890 */ /* 0x000fe4000fffe0ff */
[----:B--2---:R-:W-:Y:S02]  /*3d80*/  UISETP.NE.U32.AND UP2, UPT, UR8, URZ, UPT ;  /* 0x000000ff0800728c */ /* 0x004fe4000bf45070 */
[----:B------:R-:W-:Y:S02]  /*3d90*/  UIADD3 UR33, UPT, UPT, UR7, 0x80, URZ ;  /* 0x0000008007217890 */ /* 0x000fe4000fffe0ff */
[----:B----4-:R-:W-:Y:S01]  /*3da0*/  UISETP.NE.U32.AND UP3, UPT, UR4, URZ, UPT ;  /* 0x000000ff0400728c */ /* 0x010fe2000bf65070 */
[----:B------:R-:W2:Y:S01]  /*3db0*/  LDC R18, c[0x0][0xb20] ;  /* 0x0002c800ff127b82 */ /* 0x000ea20000000800 */
[----:B-1----:R-:W-:Y:S01]  /*3dc0*/  ISETP.NE.AND P1, PT, R0, 0x1, PT ;  /* 0x000000010000780c */ /* 0x002fe20003f25270 */
[----:B------:R-:W-:-:S02]  /*3dd0*/  UISETP.NE.AND.EX UP2, UPT, UR9, URZ, UPT, UP2 ;  /* 0x000000ff0900728c */ /* 0x000fc4000bf45320 */
[----:B------:R-:W-:Y:S02]  /*3de0*/  UIADD3 UR25, UPT, UPT, UR7, 0x88, URZ ;  /* 0x0000008807197890 */ /* 0x000fe4000fffe0ff */
[----:B------:R-:W-:Y:S02]  /*3df0*/  UIADD3 UR17, UPT, UPT, UR7, 0x90, URZ ;  /* 0x0000009007117890 */ /* 0x000fe4000fffe0ff */
[----:B------:R-:W1:Y:S01]  /*3e00*/  LDC.64 R36, c[0x0][0x348] ;  /* 0x0000d200ff247b82 */ /* 0x000e620000000a00 */
[----:B------:R-:W-:Y:S02]  /*3e10*/  UPRMT UR13, UR37, 0x654, UR13 ;  /* 0x00000654250d7896 */ /* 0x000fe4000800000d */
[----:B------:R-:W-:-:S05]  /*3e20*/  UISETP.NE.AND.EX UP3, UPT, UR5, URZ, UPT, UP3 ;  /* 0x000000ff0500728c */ /* 0x000fca000bf65330 */
[----:B------:R-:W4:Y:S08]  /*3e30*/  LDC.64 R16, c[0x0][0xb10] ;  /* 0x0002c400ff107b82 */ /* 0x000f300000000a00 */
[----:B------:R-:W1:Y:S08]  /*3e40*/  LDC.64 R6, c[0x0][0xb18] ;  /* 0x0002c600ff067b82 */ /* 0x000e700000000a00 */
[----:B------:R-:W1:Y:S08]  /*3e50*/  LDC.64 R4, c[0x0][0xb28] ;  /* 0x0002ca00ff047b82 */ /* 0x000e700000000a00 */
[----:B--23--:R-:W1:Y:S02]  /*3e60*/  LDC R22, c[0x0][0x374] ;  /* 0x0000dd00ff167b82 */ /* 0x00ce640000000800 */
.L_x_82:
[----:B------:R-:W-:Y:S02]  /*3e70*/  LEA R0, R27, UR7, 0x3 ;  /* 0x000000071b007c11 */ /* 0x000fe4000f8e18ff */
[----:B------:R-:W-:Y:S02]  /*3e80*/  SHF.L.U32 R3, R25, 0x1f, RZ ;  /* 0x0000001f19037819 */ /* 0x000fe400000006ff */
[----:B------:R-:W-:Y:S02]  /*3e90*/  LEA R28, R27, UR7, 0x4 ;  /* 0x000000071b1c7c11 */ /* 0x000fe4000f8e20ff */
[----:B--2---:R-:W2:Y:S02]  /*3ea0*/  SYNCS.PHASECHK.TRANS64.TRYWAIT P0, [R0+URZ+0xd0], R3 ;  /* 0x0000d003000075a7 */ /* 0x004ea400080011ff */
[----:B--2---:R-:W-:Y:S05]  /*3eb0*/  @!P0 BRA `(.L_x_72) ;  /* 0x0000004800948947 */ /* 0x004fea0003800000 */
.L_x_170:
[----:B------:R-:W-:Y:S01]  /*3ec0*/  ISETP.GE.AND P0, PT, R26, 0x1, PT ;  /* 0x000000011a00780c */ /* 0x000fe20003f06270 */
[----:B------:R-:W3:Y:S01]  /*3ed0*/  LDS.128 R28, [R28+0x160] ;  /* 0x000160001c1c7984 */ /* 0x000ee20000000c00 */
[----:B--2---:R-:W-:Y:S01]  /*3ee0*/  VIADD R0, R0, 0xe0 ;  /* 0x000000e000007836 */ /* 0x004fe20000000000 */
[----:B------:R-:W-:Y:S01]  /*3ef0*/  @!PT LDS RZ, [RZ] ;  /* 0x00000000fffff984 */ /* 0x000fe20000000800 */
[----:B------:R-:W-:Y:S01]  /*3f00*/  @!PT LDS RZ, [RZ] ;  /* 0x00000000fffff984 */ /* 0x000fe20000000800 */
[----:B------:R-:W-:Y:S01]  /*3f10*/  @!PT LDS RZ, [RZ] ;  /* 0x00000000fffff984 */ /* 0x000fe20000000800 */
[----:B------:R-:W-:Y:S01]  /*3f20*/  @!PT LDS RZ, [RZ] ;  /* 0x00000000fffff984 */ /* 0x000fe20000000800 */
[----:B------:R2:W-:Y:S06]  /*3f30*/  MEMBAR.ALL.CTA ;  /* 0x0000000000007992 */ /* 0x0005ec0000008000 */
[----:B--2---:R-:W2:Y:S01]  /*3f40*/  FENCE.VIEW.ASYNC.S ;  /* 0x00000000000073c6 */ /* 0x004ea20000000000 */
[----:B------:R-:W-:Y:S04]  /*3f50*/  PRMT R0, RZ, 0x654, R0 ;  /* 0x00000654ff007816 */ /* 0x000fe80000000000 */
[----:B--2---:R2:W-:Y:S01]  /*3f60*/  SYNCS.ARRIVE.TRANS64.RED.A1T0 RZ, [R0+URZ], RZ ;  /* 0x000000ff00ff79a7 */ /* 0x0045e200081004ff */
[----:B---3--:R-:W-:Y:S11]  /*3f70*/  LOP3.LUT P3, RZ, R30, 0x1, RZ, 0xc0, !PT ;  /* 0x000000011eff7812 */ /* 0x008ff6000786c0ff */
[----:B------:R-:W-:Y:S02]  /*3f80*/  @!UPT UIADD3 URZ, UPT, UPT, URZ, URZ, URZ ;  /* 0x000000fffffff290 */ /* 0x000fe4000fffe0ff */
[----:B------:R-:W-:Y:S02]  /*3f90*/  @P3 MOV R13, R28 ;  /* 0x0000001c000d3202 */ /* 0x000fe40000000f00 */
[----:B------:R-:W-:Y:S01]  /*3fa0*/  @P3 LOP3.LUT R8, R29, 0xffff, RZ, 0xc0, !PT ;  /* 0x0000ffff1d083812 */ /* 0x000fe200078ec0ff */
[----:B--2---:R-:W-:Y:S06]  /*3fb0*/  @!P0 BRA `(.L_x_73) ;  /* 0x0000000000a48947 */ /* 0x004fec0003800000 */
[----:B-1---5:R-:W-:Y:S01]  /*3fc0*/  IMAD.HI.U32 R33, R22, R7, RZ ;  /* 0x0000000716217227 */ /* 0x022fe200078e00ff */
[----:B------:R-:W-:Y:S02]  /*3fd0*/  ISETP.NE.AND P0, PT, R6, 0x1, PT ;  /* 0x000000010600780c */ /* 0x000fe40003f05270 */
[----:B------:R-:W-:Y:S01]  /*3fe0*/  ISETP.NE.AND P2, PT, R26, 0x1, PT ;  /* 0x000000011a00780c */ /* 0x000fe20003f45270 */
[----:B----4-:R-:W-:Y:S01]  /*3ff0*/  IMAD.HI.U32 R34, R19, R16, RZ ;  /* 0x0000001013227227 */ /* 0x010fe200078e00ff */
[----:B------:R-:W-:Y:S02]  /*4000*/  SHF.R.U32.HI R33, RZ, R18, R33 ;  /* 0x00000012ff217219 */ /* 0x000fe40000011621 */
[----:B------:R-:W-:Y:S01]  /*4010*/  ISETP.NE.AND P4, PT, R2, 0x1, PT ;  /* 0x000000010200780c */ /* 0x000fe20003f85270 */
[----:B------:R-:W-:Y:S01]  /*4020*/  IMAD.HI.U32 R38, R13, R16, RZ ;  /* 0x000000100d267227 */ /* 0x000fe200078e00ff */
[----:B------:R-:W-:Y:S02]  /*4030*/  SHF.R.U32.HI R34, RZ, R17, R34 ;  /* 0x00000011ff227219 */ /* 0x000fe40000011622 */
[----:B------:R-:W-:Y:S01]  /*4040*/  SEL R3, R22, R33, !P0 ;  /* 0x0000002116037207 */ /* 0x000fe20004000000 */
[C---:B------:R-:W-:Y:S01]  /*4050*/  IMAD.HI.U32 R33, R8.reuse, R7, RZ ;  /* 0x0000000708217227 */ /* 0x040fe200078e00ff */
[----:B------:R-:W-:Y:S02]  /*4060*/  SEL R11, R19, R34, !P4 ;  /* 0x00000022130b7207 */ /* 0x000fe40006000000 */
[----:B------:R-:W-:Y:S01]  /*4070*/  SHF.R.U32.HI R38, RZ, R17, R38 ;  /* 0x00000011ff267219 */ /* 0x000fe20000011626 */
[----:B------:R-:W-:Y:S01]  /*4080*/  IMAD.HI.U32 R40, R3, R4, RZ ;  /* 0x0000000403287227 */ /* 0x000fe200078e00ff */
[----:B------:R-:W-:Y:S03]  /*4090*/  SHF.R.U32.HI R33, RZ, R18, R33 ;  /* 0x00000012ff217219 */ /* 0x000fe60000011621 */
[----:B------:R-:W-:Y:S01]  /*40a0*/  IMAD.HI.U32 R34, R11, R4, RZ ;  /* 0x000000040b227227 */ /* 0x000fe200078e00ff */
[----:B------:R-:W-:Y:S02]  /*40b0*/  @P2 SHF.R.U32.HI R3, RZ, R5, R40 ;  /* 0x00000005ff032219 */ /* 0x000fe40000011628 */
[----:B------:R-:W-:Y:S02]  /*40c0*/  SEL R9, R8, R33, !P0 ;  /* 0x0000002108097207 */ /* 0x000fe40004000000 */
[----:B------:R-:W-:Y:S01]  /*40d0*/  @P2 SHF.R.U32.HI R11, RZ, R5, R34 ;  /* 0x00000005ff0b2219 */ /* 0x000fe20000011622 */
[C---:B------:R-:W-:Y:S01]  /*40e0*/  IMAD R10, R26.reuse, R3, RZ ;  /* 0x000000031a0a7224 */ /* 0x040fe200078e02ff */
[----:B------:R-:W-:Y:S01]  /*40f0*/  SEL R3, R13, R38, !P4 ;  /* 0x000000260d037207 */ /* 0x000fe20006000000 */
[C---:B------:R-:W-:Y:S03]  /*4100*/  IMAD.HI.U32 R14, R9.reuse, R4, RZ ;  /* 0x00000004090e7227 */ /* 0x040fe600078e00ff */
[----:B------:R-:W-:Y:S01]  /*4110*/  ISETP.GE.AND P0, PT, R9, R10, PT ;  /* 0x0000000a0900720c */ /* 0x000fe20003f06270 */
[C---:B------:R-:W-:Y:S01]  /*4120*/  IMAD R12, R26.reuse, R11, RZ ;  /* 0x0000000b1a0c7224 */ /* 0x040fe200078e02ff */
[-C--:B------:R-:W-:Y:S04]  /*4130*/  SHF.R.U32.HI R14, RZ, R5.reuse, R14 ;  /* 0x00000005ff0e7219 */ /* 0x080fe8000001160e */
[----:B------:R-:W-:Y:S02]  /*4140*/  ISETP.GE.OR P0, PT, R3, R12, P0 ;  /* 0x0000000c0300720c */ /* 0x000fe40000706670 */
[----:B------:R-:W-:Y:S05]  /*4150*/  SEL R15, R9, R14, !P2 ;  /* 0x0000000e090f7207 */ /* 0x000fea0005000000 */
[----:B------:R-:W-:Y:S04]  /*4160*/  IMAD.MOV R14, RZ, RZ, -R15 ;  /* 0x000000ffff0e7224 */ /* 0x000fe800078e0a0f */
[----:B------:R-:W-:Y:S02]  /*4170*/  IMAD R14, R26, R14, R9 ;  /* 0x0000000e1a0e7224 */ /* 0x000fe400078e0209 */
[C---:B------:R-:W-:Y:S05]  /*4180*/  @!P0 IMAD.HI.U32 R10, R3.reuse, R4, RZ ;  /* 0x00000004030a8227 */ /* 0x040fea00078e00ff */
[----:B------:R-:W-:Y:S04]  /*4190*/  @!P0 SHF.R.U32.HI R10, RZ, R5, R10 ;  /* 0x00000005ff0a8219 */ /* 0x000fe8000001160a */
[----:B------:R-:W-:Y:S01]  /*41a0*/  @!P0 SEL R0, R3, R10, !P2 ;  /* 0x0000000a03008207 */ /* 0x000fe20005000000 */
[----:B------:R-:W-:Y:S03]  /*41b0*/  IMAD.MOV R10, RZ, RZ, -R3 ;  /* 0x000000ffff0a7224 */ /* 0x000fe600078e0a03 */
[----:B------:R-:W-:Y:S01]  /*41c0*/  @!P0 IADD3 R15, PT, PT, R15, -R0, RZ ;  /* 0x800000000f0f8210 */ /* 0x000fe20007ffe0ff */
[----:B------:R-:W-:Y:S01]  /*41d0*/  @!P0 IMAD R0, R11, R14, R0 ;  /* 0x0000000e0b008224 */ /* 0x000fe200078e0200 */
[----:B------:R-:W-:Y:S01]  /*41e0*/  IADD3 R11, PT, PT, -R9, RZ, RZ ;  /* 0x000000ff090b7210 */ /* 0x000fe20007ffe1ff */
[----:B------:R-:W-:Y:S02]  /*41f0*/  IMAD R13, R2, R10, R13 ;  /* 0x0000000a020d7224 */ /* 0x000fe400078e020d */
[----:B------:R-:W-:Y:S02]  /*4200*/  @!P0 IMAD R9, R15, R26, R3 ;  /* 0x0000001a0f098224 */ /* 0x000fe400078e0203 */
[----:B------:R-:W-:Y:S02]  /*4210*/  @!P0 IMAD.MOV.U32 R3, RZ, RZ, R0 ;  /* 0x000000ffff038224 */ /* 0x000fe400078e0000 */
[----:B------:R-:W-:Y:S02]  /*4220*/  IMAD R8, R6, R11, R8 ;  /* 0x0000000b06087224 */ /* 0x000fe400078e0208 */
[----:B------:R-:W-:Y:S02]  /*4230*/  IMAD R13, R3, R2, R13 ;  /* 0x00000002030d7224 */ /* 0x000fe400078e020d */
[----:B------:R-:W-:Y:S02]  /*4240*/  IMAD R8, R9, R6, R8 ;  /* 0x0000000609087224 */ /* 0x000fe400078e0208 */
.L_x_73:
[----:B------:R-:W-:Y:S05]  /*4250*/  BRA.U UP1, `(.L_x_74) ;  /* 0x0000000101107547 */ /* 0x000fea000b800000 */
[----:B------:R-:W-:Y:S04]  /*4260*/  MOV R0, UR6 ;  /* 0x0000000600007c02 */ /* 0x000fe80008000f00 */
[----:B------:R-:W-:Y:S04]  /*4270*/  SHF.L.U32 R3, R0, 0x1f, RZ ;  /* 0x0000001f00037819 */ /* 0x000fe800000006ff */
[----:B------:R-:W2:Y:S02]  /*4280*/  SYNCS.PHASECHK.TRANS64.TRYWAIT P0, [UR7+0xc8], R3 ;  /* 0x0000c803ff0075a7 */ /* 0x000ea40008001107 */
[----:B--2---:R-:W-:Y:S05]  /*4290*/  @!P0 BRA `(.L_x_75) ;  /* 0x0000004400b08947 */ /* 0x004fea0003800000 */
.L_x_74:
[----:B------:R-:W-:Y:S02]  /*42a0*/  R2UR UR35, R21 ;  /* 0x00000000152372ca */ /* 0x000fe400000e0000 */
[----:B------:R-:W-:Y:S02]  /*42b0*/  R2UR UR34, R20 ;  /* 0x00000000142272ca */ /* 0x000fe400000e0000 */
[----:B------:R-:W-:Y:S02]  /*42c0*/  ISETP.NE.U32.AND P2, PT, RZ, UR4, PT ;  /* 0x00000004ff007c0c */ /* 0x000fe4000bf45070 */
[----:B------:R-:W-:Y:S02]  /*42d0*/  SHF.L.U32 R12, R32, 0x1f, RZ ;  /* 0x0000001f200c7819 */ /* 0x000fe400000006ff */
[----:B------:R-:W-:Y:S05]  /*42e0*/  ISETP.NE.AND.EX P2, PT, RZ, UR5, PT, P2 ;  /* 0x00000005ff007c0c */ /* 0x000fea000bf45320 */
[----:B------:R-:W-:Y:S02]  /*42f0*/  USHF.L.U32 UR35, UR35, 0x6, URZ ;  /* 0x0000000623237899 */ /* 0x000fe400080006ff */
[----:B------:R-:W-:Y:S01]  /*4300*/  USHF.L.U32 UR34, UR34, 0x7, URZ ;  /* 0x0000000722227899 */ /* 0x000fe200080006ff */
[----:B------:R-:W-:Y:S11]  /*4310*/  BRA.U !UP3, `(.L_x_76) ;  /* 0x000000010b347547 */ /* 0x000ff6000b800000 */
[----:B------:R-:W-:Y:S01]  /*4320*/  UPLOP3.LUT UP0, UPT, UPT, UPT, UP2, 0x80, 0x8 ;  /* 0x000000000008789c */ /* 0x000fe20003f0f020 */
[----:B--2---:R-:W-:Y:S02]  /*4330*/  HFMA2 R0, -RZ, RZ, 0, 5.9604644775390625e-08 ;  /* 0x00000001ff007431 */ /* 0x004fe400000001ff */
[----:B------:R-:W-:Y:S03]  /*4340*/  IMAD.MOV.U32 R59, RZ, RZ, 0x1 ;  /* 0x00000001ff3b7424 */ /* 0x000fe600078e00ff */
[----:B------:R-:W-:Y:S05]  /*4350*/  PLOP3.LUT P0, PT, PT, PT, UP0, 0x80, 0x8 ;  /* 0x000000000008781c */ /* 0x000fea0003f0f008 */
[----:B------:R-:W2:Y:S01]  /*4360*/  @UP0 LDCU.64 UR10, c[0x0][0x888] ;  /* 0x00011100ff0a07ac */ /* 0x000ea20008000a00 */
[----:B------:R-:W-:Y:S07]  /*4370*/  @UP0 UIMAD UR8, UR36, UR4, URZ ;  /* 0x00000004240802a4 */ /* 0x000fee000f8e02ff */
[----:B------:R-:W-:Y:S01]  /*4380*/  @!P0 PRMT R59, R0, 0x7610, R59 ;  /* 0x00007610003b8816 */ /* 0x000fe2000000003b */
[----:B--2---:R-:W-:Y:S03]  /*4390*/  @UP0 UIMAD.WIDE UR10, UR8, 0x4, UR10 ;  /* 0x00000004080a08a5 */ /* 0x004fe6000f8e020a */
[----:B------:R-:W2:Y:S03]  /*43a0*/  @!UP0 LDCU UR8, c[0x0][0x880] ;  /* 0x00011000ff0887ac */ /* 0x000ea60008000800 */
[----:B------:R-:W-:Y:S01]  /*43b0*/  IMAD.U32 R10, RZ, RZ, UR10 ;  /* 0x0000000aff0a7e24 */ /* 0x000fe2000f8e00ff */
[----:B------:R-:W-:Y:S05]  /*43c0*/  MOV R11, UR11 ;  /* 0x0000000b000b7c02 */ /* 0x000fea0008000f00 */
[----:B-----5:R3:W5:Y:S02]  /*43d0*/  @P0 LDG.E R35, desc[UR46][R10.64] ;  /* 0x0000002e0a230981 */ /* 0x020764000c1e1900 */
[----:B--23--:R-:W-:Y:S07]  /*43e0*/  @!P0 IMAD.U32 R35, RZ, RZ, UR8 ;  /* 0x00000008ff238e24 */ /* 0x00cfee000f8e00ff */
.L_x_76:
[----:B-----5:R-:W-:Y:S01]  /*43f0*/  @!P2 FSETP.EQ.AND P0, PT, R35, RZ, PT ;  /* 0x000000ff2300a20b */ /* 0x020fe20003f02000 */
[----:B------:R-:W-:Y:S01]  /*4400*/  @!UPT UIADD3 URZ, UPT, UPT, URZ, URZ, URZ ;  /* 0x000000fffffff290 */ /* 0x000fe2000fffe0ff */
[----:B------:R-:W-:Y:S11]  /*4410*/  @!P2 BRA `(.L_x_77) ;  /* 0x000000000014a947 */ /* 0x000ff60003800000 */
[----:B------:R-:W-:Y:S02]  /*4420*/  LOP3.LUT P2, RZ, R59, 0xff, RZ, 0xc0, !PT ;  /* 0x000000ff3bff7812 */ /* 0x000fe4000784c0ff */
[----:B------:R-:W-:Y:S04]  /*4430*/  PLOP3.LUT P0, PT, PT, PT, UP0, 0x80, 0x8 ;  /* 0x000000000008781c */ /* 0x000fe80003f0f008 */
[----:B------:R-:W-:Y:S07]  /*4440*/  PLOP3.LUT P0, PT, P0, PT, PT, 0x8, 0x80 ;  /* 0x000000000080781c */ /* 0x000fee000070e170 */
[----:B------:R-:W-:Y:S11]  /*4450*/  @P2 FSETP.EQ.AND P0, PT, R35, RZ, PT ;  /* 0x000000ff2300220b */ /* 0x000ff60003f02000 */
[----:B------:R-:W-:Y:S02]  /*4460*/  @!UPT UIADD3 URZ, UPT, UPT, URZ, URZ, URZ ;  /* 0x000000fffffff290 */ /* 0x000fe4000fffe0ff */
.L_x_77:
[----:B------:R-:W3:Y:S01]  /*4470*/  SYNCS.PHASECHK.TRANS64.TRYWAIT P2, [UR7+0xa0], R12 ;  /* 0x0000a00cff0075a7 */ /* 0x000ee20008041107 */
[----:B------:R-:W-:Y:S04]  /*4480*/  ELECT P4, URZ, PT ;  /* 0x0000000000ff782f */ /* 0x000fe80003880000 */
[----:B------:R-:W-:Y:S11]  /*4490*/  PLOP3.LUT P4, PT, P0, P4, PT, 0xf2, 0x2f ;  /* 0x00000000002f781c */ /* 0x000ff60000789e72 */
[----:B------:R-:W-:Y:S02]  /*44a0*/  @!UPT UIADD3 URZ, UPT, UPT, URZ, URZ, URZ ;  /* 0x000000fffffff290 */ /* 0x000fe4000fffe0ff */
[----:B-1----:R-:W-:Y:S05]  /*44b0*/  @!P4 IADD3 R9, P0, PT, R36, 0x580, RZ ;  /* 0x000005802409c810 */ /* 0x002fea0007f1e0ff */
[----:B--2---:R-:W-:Y:S01]  /*44c0*/  @!P4 IMAD.X R0, RZ, RZ, R37, P0 ;  /* 0x000000ffff00c224 */ /* 0x004fe200000e0625 */
[----:B---3--:R-:W-:Y:S07]  /*44d0*/  @!P2 BRA `(.L_x_78) ;  /* 0x000000440038a947 */ /* 0x008fee0003800000 */
.L_x_173:
[----:B------:R-:W-:Y:S01]  /*44e0*/  @!P4 R2UR UR8, R0 ;  /* 0x000000000008c2ca */ /* 0x000fe200000e0000 */
[----:B------:R-:W-:Y:S01]  /*44f0*/  VOTEU.ALL UP1, P4 ;  /* 0x0000000000ff7886 */ /* 0x000fe20002020000 */
[----:B------:R-:W-:Y:S01]  /*4500*/  @!P4 R2UR UR9, R9 ;  /* 0x000000000909c2ca */ /* 0x000fe200000e0000 */
[----:B------:R-:W-:Y:S01]  /*4510*/  @!P4 IMAD.MOV.U32 R0, RZ, RZ, 0x1000 ;  /* 0x00001000ff00c424 */ /* 0x000fe200078e00ff */
[----:B------:R-:W-:Y:S01]  /*4520*/  UMOV UR10, 0x0 ;  /* 0x00000000000a7882 */ /* 0x000fe20000000000 */
[----:B------:R-:W-:Y:S01]  /*4530*/  UMOV UR11, 0x10000000 ;  /* 0x10000000000b7882 */ /* 0x000fe20000000000 */
[----:B------:R-:W-:Y:S01]  /*4540*/  @!UP1 UIADD3 UR32, UPT, UPT, UR7, 0x200, URZ ;  /* 0x0000020007209890 */ /* 0x000fe2000fffe0ff */
[----:B------:R-:W-:Y:S01]  /*4550*/  @!P4 IADD3 R9, P0, PT, R36, 0x580, RZ ;  /* 0x000005802409c810 */ /* 0x000fe20007f1e0ff */
[----:B------:R-:W-:Y:S05]  /*4560*/  VOTEU.ALL UP1, P4 ;  /* 0x0000000000ff7886 */ /* 0x000fea0002020000 */
[----:B------:R-:W-:Y:S01]  /*4570*/  IMAD.U32 R11, RZ, RZ, UR8 ;  /* 0x00000008ff0b7e24 */ /* 0x000fe2000f8e00ff */
[----:B------:R-:W-:Y:S01]  /*4580*/  UPRMT UR8, UR37, 0x654, UR33 ;  /* 0x0000065425087896 */ /* 0x000fe20008000021 */
[----:B------:R-:W-:Y:S03]  /*4590*/  IMAD.U32 R10, RZ, RZ, UR9 ;  /* 0x00000009ff0a7e24 */ /* 0x000fe6000f8e00ff */
[----:B------:R-:W-:Y:S02]  /*45a0*/  @!P4 R2UR UR15, R11 ;  /* 0x000000000b0fc2ca */ /* 0x000fe400000e0000 */
[----:B------:R-:W-:Y:S11]  /*45b0*/  @!P4 R2UR UR14, R10 ;  /* 0x000000000a0ec2ca */ /* 0x000ff600000e0000 */
[----:B------:R-:W-:Y:S02]  /*45c0*/  @!UPT UIADD3 URZ, UPT, UPT, URZ, URZ, URZ ;  /* 0x000000fffffff290 */ /* 0x000fe4000fffe0ff */
[----:B------:R2:W-:Y:S01]  /*45d0*/  @!UP1 UTMALDG.3D [UR32], [UR14], desc[UR10] ;  /* 0x00000a200e0095b4 */ /* 0x0005e20008011000 */
[----:B------:R3:W-:Y:S01]  /*45e0*/  @!P4 SYNCS.ARRIVE.TRANS64.RED.A0TR RZ, [UR7+0x80], R0 ;  /* 0x00008000ffffc9a7 */ /* 0x0007e20008300407 */
[----:B------:R-:W-:Y:S01]  /*45f0*/  SYNCS.ARRIVE.TRANS64.RED.A1T0 RZ, [UR8], RZ ;  /* 0x000000ffffff79a7 */ /* 0x000fe20008100408 */
[----:B---3--:R-:W-:Y:S01]  /*4600*/  @!P4 IMAD.X R0, RZ, RZ, R37, P0 ;  /* 0x000000ffff00c224 */ /* 0x008fe200000e0625 */
[----:B------:R-:W3:Y:S02]  /*4610*/  SYNCS.PHASECHK.TRANS64.TRYWAIT P2, [UR7+0xa8], R12 ;  /* 0x0000a80cff0075a7 */ /* 0x000ee40008041107 */
[----:B--23--:R-:W-:Y:S05]  /*4620*/  @!P2 BRA `(.L_x_79) ;  /* 0x0000004000fca947 */ /* 0x00cfea0003800000 */
.L_x_175:
        /* <DEDUP_REMOVED lines=8> */
[----:B------:R-:W-:Y:S01]  /*46b0*/  @!UP1 UIADD3 UR24, UPT, UPT, UR7, 0x1200, URZ ;  /* 0x0000120007189890 */ /* 0x000fe2000fffe0ff */
[----:B------:R-:W-:Y:S01]  /*46c0*/  VOTEU.ALL UP1, P4 ;  /* 0x0000000000ff7886 */ /* 0x000fe20002020000 */
[----:B------:R-:W-:Y:S01]  /*46d0*/  UMOV UR27, UR35 ;  /* 0x00000023001b7c82 */ /* 0x000fe20008000000 */
[----:B------:R-:W-:Y:S02]  /*46e0*/  UMOV UR28, UR36 ;  /* 0x00000024001c7c82 */ /* 0x000fe40008000000 */
[----:B------:R-:W-:Y:S01]  /*46f0*/  IMAD.U32 R11, RZ, RZ, UR8 ;  /* 0x00000008ff0b7e24 */ /* 0x000fe2000f8e00ff */
[----:B------:R-:W-:Y:S01]  /*4700*/  UPRMT UR8, UR37, 0x654, UR25 ;  /* 0x0000065425087896 */ /* 0x000fe20008000019 */
[----:B------:R-:W-:Y:S02]  /*4710*/  IMAD.U32 R10, RZ, RZ, UR9 ;  /* 0x00000009ff0a7e24 */ /* 0x000fe4000f8e00ff */
[----:B------:R-:W-:Y:S01]  /*4720*/  @!P4 IMAD.X R20, RZ, RZ, R37, P0 ;  /* 0x000000ffff14c224 */ /* 0x000fe200000e0625 */
[----:B------:R-:W-:Y:S02]  /*4730*/  @!P4 R2UR UR15, R11 ;  /* 0x000000000b0fc2ca */ /* 0x000fe400000e0000 */
[----:B------:R-:W-:Y:S11]  /*4740*/  @!P4 R2UR UR14, R10 ;  /* 0x000000000a0ec2ca */ /* 0x000ff600000e0000 */
[----:B------:R-:W-:Y:S02]  /*4750*/  @!UPT UIADD3 URZ, UPT, UPT, URZ, URZ, URZ ;  /* 0x000000fffffff290 */ /* 0x000fe4000fffe0ff */
[----:B------:R2:W-:Y:S01]  /*4760*/  @!UP1 UTMALDG.3D [UR24], [UR14], desc[UR10] ;  /* 0x00000a180e0095b4 */ /* 0x0005e20008011000 */
[----:B------:R2:W-:Y:S01]  /*4770*/  @!P4 SYNCS.ARRIVE.TRANS64.RED.A0TR RZ, [UR7+0x88], R0 ;  /* 0x00008800ffffc9a7 */ /* 0x0005e20008300407 */
[----:B------:R-:W-:Y:S01]  /*4780*/  SYNCS.ARRIVE.TRANS64.RED.A1T0 RZ, [UR8], RZ ;  /* 0x000000ffffff79a7 */ /* 0x000fe20008100408 */
[----:B------:R-:W3:Y:S02]  /*4790*/  SYNCS.PHASECHK.TRANS64.TRYWAIT P2, [UR7+0xb0], R12 ;  /* 0x0000b00cff0075a7 */ /* 0x000ee40008041107 */
[----:B--23--:R-:W-:Y:S05]  /*47a0*/  @!P2 BRA `(.L_x_80) ;  /* 0x0000004000b4a947 */ /* 0x00cfea0003800000 */
.L_x_177:
[----:B------:R-:W2:Y:S01]  /*47b0*/  LDC.64 R14, c[0x0][0xb10] ;  /* 0x0002c400ff0e7b82 */ /* 0x000ea20000000a00 */
[----:B------:R-:W-:Y:S01]  /*47c0*/  @!P4 R2UR UR8, R20 ;  /* 0x000000001408c2ca */ /* 0x000fe200000e0000 */
[----:B------:R-:W-:Y:S01]  /*47d0*/  VOTEU.ALL UP1, P4 ;  /* 0x0000000000ff7886 */ /* 0x000fe20002020000 */
[----:B------:R-:W-:Y:S01]  /*47e0*/  @!P4 R2UR UR9, R21 ;  /* 0x000000001509c2ca */ /* 0x000fe200000e0000 */
[----:B------:R-:W-:Y:S01]  /*47f0*/  UMOV UR10, 0x0 ;  /* 0x00000000000a7882 */ /* 0x000fe20000000000 */
[----:B------:R-:W-:Y:S03]  /*4800*/  UMOV UR11, 0x10000000 ;  /* 0x10000000000b7882 */ /* 0x000fe60000000000 */
[----:B------:R-:W3:Y:S01]  /*4810*/  LDC.64 R10, c[0x0][0xb18] ;  /* 0x0002c600ff0a7b82 */ /* 0x000ee20000000a00 */
[----:B------:R-:W-:Y:S01]  /*4820*/  @!UP1 UIADD3 UR18, UPT, UPT, UR34, 0x40, URZ ;  /* 0x0000004022129890 */ /* 0x000fe2000fffe0ff */
[----:B------:R-:W-:Y:S01]  /*4830*/  @P3 SHF.R.U32.HI R24, RZ, 0x10, R29 ;  /* 0x00000010ff183819 */ /* 0x000fe2000001161d */
[----:B------:R-:W-:Y:S01]  /*4840*/  @!UP1 UIADD3 UR16, UPT, UPT, UR7, 0x2200, URZ ;  /* 0x0000220007109890 */ /* 0x000fe2000fffe0ff */
[----:B------:R-:W-:Y:S01]  /*4850*/  VIADD R27, R27, 0x1 ;  /* 0x000000011b1b7836 */ /* 0x000fe20000000000 */
[----:B------:R-:W-:Y:S03]  /*4860*/  VOTEU.ALL UP1, P4 ;  /* 0x0000000000ff7886 */ /* 0x000fe60002020000 */
[----:B------:R-:W5:Y:S01]  /*4870*/  @!P1 LDC R0, c[0x0][0xb20] ;  /* 0x0002c800ff009b82 */ /* 0x000f620000000800 */
[----:B------:R-:W-:Y:S01]  /*4880*/  UMOV UR19, UR35 ;  /* 0x0000002300137c82 */ /* 0x000fe20008000000 */
[----:B------:R-:W-:Y:S01]  /*4890*/  IMAD.U32 R21, RZ, RZ, UR8 ;  /* 0x00000008ff157e24 */ /* 0x000fe2000f8e00ff */
[----:B------:R-:W-:Y:S05]  /*48a0*/  UMOV UR20, UR36 ;  /* 0x0000002400147c82 */ /* 0x000fea0008000000 */
[----:B-1----:R-:W1:Y:S01]  /*48b0*/  @!P1 LDC R3, c[0x0][0xb0c] ;  /* 0x0002c300ff039b82 */ /* 0x002e620000000800 */
[----:B------:R-:W-:Y:S01]  /*48c0*/  IMAD.U32 R20, RZ, RZ, UR9 ;  /* 0x00000009ff147e24 */ /* 0x000fe2000f8e00ff */
[----:B------:R-:W-:Y:S01]  /*48d0*/  UPRMT UR8, UR37, 0x654, UR17 ;  /* 0x0000065425087896 */ /* 0x000fe20008000011 */
[----:B------:R-:W-:Y:S03]  /*48e0*/  @!P4 R2UR UR15, R21 ;  /* 0x00000000150fc2ca */ /* 0x000fe600000e0000 */
[----:B------:R-:W-:Y:S01]  /*48f0*/  @!P4 R2UR UR14, R20 ;  /* 0x00000000140ec2ca */ /* 0x000fe200000e0000 */
[----:B------:R-:W-:Y:S11]  /*4900*/  @!P4 IMAD.MOV.U32 R20, RZ, RZ, 0x1000 ;  /* 0x00001000ff14c424 */ /* 0x000ff600078e00ff */
[----:B------:R-:W-:Y:S01]  /*4910*/  @!UPT UIADD3 URZ, UPT, UPT, URZ, URZ, URZ ;  /* 0x000000fffffff290 */ /* 0x000fe2000fffe0ff */
[----:B------:R1:W-:Y:S01]  /*4920*/  @!UP1 UTMALDG.3D [UR16], [UR14], desc[UR10] ;  /* 0x00000a100e0095b4 */ /* 0x0003e20008011000 */
[----:B------:R1:W-:Y:S02]  /*4930*/  @!P4 SYNCS.ARRIVE.TRANS64.RED.A0TR RZ, [UR7+0x90], R20 ;  /* 0x00009014ffffc9a7 */ /* 0x0003e40008300407 */
[----:B-1----:R-:W-:Y:S01]  /*4940*/  @!P1 ISETP.NE.AND P2, PT, R3, 0x1, PT ;  /* 0x000000010300980c */ /* 0x002fe20003f45270 */
[C---:B--2---:R-:W-:Y:S01]  /*4950*/  @!P1 IMAD.HI.U32 R14, R13.reuse, R14, RZ ;  /* 0x0000000e0d0e9227 */ /* 0x044fe200078e00ff */
[----:B---3--:R-:W-:Y:S03]  /*4960*/  @!P1 ISETP.NE.AND P0, PT, R10, 0x1, PT ;  /* 0x000000010a00980c */ /* 0x008fe60003f05270 */
[C---:B------:R-:W-:Y:S01]  /*4970*/  @!P1 IMAD.HI.U32 R11, R8.reuse, R11, RZ ;  /* 0x0000000b080b9227 */ /* 0x040fe200078e00ff */
[----:B------:R-:W-:Y:S04]  /*4980*/  @!P1 SHF.R.U32.HI R14, RZ, R15, R14 ;  /* 0x0000000fff0e9219 */ /* 0x000fe8000001160e */
[----:B-----5:R-:W-:Y:S01]  /*4990*/  @!P1 SHF.R.U32.HI R9, RZ, R0, R11 ;  /* 0x00000000ff099219 */ /* 0x020fe2000001160b */
[----:B------:R-:W-:Y:S01]  /*49a0*/  SYNCS.ARRIVE.TRANS64.RED.A1T0 RZ, [UR8], RZ ;  /* 0x000000ffffff79a7 */ /* 0x000fe20008100408 */
[----:B------:R-:W-:Y:S02]  /*49b0*/  @!P1 SEL R14, R13, R14, !P2 ;  /* 0x0000000e0d0e9207 */ /* 0x000fe40005000000 */
[----:B------:R-:W-:Y:S01]  /*49c0*/  @!P1 SEL R9, R8, R9, !P0 ;  /* 0x0000000908099207 */ /* 0x000fe20004000000 */
[----:B------:R-:W1:Y:S04]  /*49d0*/  SYNCS.PHASECHK.TRANS64.TRYWAIT P5, [UR7+0xb8], R12 ;  /* 0x0000b80cff0075a7 */ /* 0x000e6800080a1107 */
[----:B------:R-:W-:Y:S02]  /*49e0*/  @!P1 IMAD.IADD R0, R9, 0x1, -R14 ;  /* 0x0000000109009824 */ /* 0x000fe400078e0a0e */
[----:B------:R-:W-:Y:S02]  /*49f0*/  @!P1 IMAD.IADD R9, R14, 0x1, -R9 ;  /* 0x000000010e099824 */ /* 0x000fe400078e0a09 */
[----:B------:R-:W-:Y:S02]  /*4a00*/  @!P1 IMAD R13, R0, R3, R13 ;  /* 0x00000003000d9224 */ /* 0x000fe400078e020d */
[----:B------:R-:W-:Y:S01]  /*4a10*/  @!P1 IMAD R8, R9, R10, R8 ;  /* 0x0000000a09089224 */ /* 0x000fe200078e0208 */
[----:B-1----:R-:W-:Y:S06]  /*4a20*/  @!P5 BRA `(.L_x_81) ;  /* 0x00000040002cd947 */ /* 0x002fec0003800000 */
.L_x_179:
[----:B-1----:R-:W-:Y:S01]  /*4a30*/  @!P4 IADD3 R3, P0, PT, R36, 0x580, RZ ;  /* 0x000005802403c810 */ /* 0x002fe20007f1e0ff */
[----:B------:R-:W-:Y:S01]  /*4a40*/  VOTEU.ALL UP1, P4 ;  /* 0x0000000000ff7886 */ /* 0x000fe20002020000 */
[----:B------:R-:W-:Y:S01]  /*4a50*/  UMOV UR18, 0x0 ;  /* 0x0000000000127882 */ /* 0x000fe20000000000 */
[----:B------:R-:W-:Y:S01]  /*4a60*/  UMOV UR19, 0x10000000 ;  /* 0x1000000000137882 */ /* 0x000fe20000000000 */
[----:B------:R-:W-:Y:S01]  /*4a70*/  @!P4 R2UR UR9, R3 ;  /* 0x000000000309c2ca */ /* 0x000fe200000e0000 */
[----:B------:R-:W-:Y:S01]  /*4a80*/  @!P4 IMAD.X R0, RZ, RZ, R37, P0 ;  /* 0x000000ffff00c224 */ /* 0x000fe200000e0625 */
[----:B------:R-:W-:Y:S01]  /*4a90*/  @!UP1 UIADD3 UR10, UPT, UPT, UR34, 0x60, URZ ;  /* 0x00000060220a9890 */ /* 0x000fe2000fffe0ff */
[----:B------:R-:W-:Y:S01]  /*4aa0*/  ISETP.NE.AND P0, PT, R27, 0x2, PT ;  /* 0x000000021b00780c */ /* 0x000fe20003f05270 */
[----:B------:R-:W-:Y:S01]  /*4ab0*/  UMOV UR11, UR35 ;  /* 0x00000023000b7c82 */ /* 0x000fe20008000000 */
[----:B------:R-:W-:Y:S01]  /*4ac0*/  UMOV UR12, UR36 ;  /* 0x00000024000c7c82 */ /* 0x000fe20008000000 */
[----:B------:R-:W-:Y:S01]  /*4ad0*/  @!P4 R2UR UR8, R0 ;  /* 0x000000000008c2ca */ /* 0x000fe200000e0000 */
[----:B------:R-:W-:Y:S01]  /*4ae0*/  IMAD.IADD R20, R8, 0x1, R58 ;  /* 0x0000000108147824 */ /* 0x000fe200078e023a */
[----:B------:R-:W-:Y:S01]  /*4af0*/  @P3 R2UR UR36, R24 ;  /* 0x00000000182432ca */ /* 0x000fe200000e0000 */
[----:B------:R-:W-:Y:S01]  /*4b00*/  IMAD.IADD R21, R13, 0x1, R60 ;  /* 0x000000010d157824 */ /* 0x000fe200078e023c */
[----:B------:R-:W-:Y:S02]  /*4b10*/  SEL R0, RZ, 0x1, P0 ;  /* 0x00000001ff007807 */ /* 0x000fe40000000000 */
[----:B------:R-:W-:Y:S01]  /*4b20*/  LOP3.LUT R32, R32, 0x1, RZ, 0x3c, !PT ;  /* 0x0000000120207812 */ /* 0x000fe200078e3cff */
[----:B------:R-:W-:Y:S01]  /*4b30*/  IMAD.U32 R10, RZ, RZ, UR9 ;  /* 0x00000009ff0a7e24 */ /* 0x000fe2000f8e00ff */
[----:B------:R-:W-:Y:S01]  /*4b40*/  @!UP1 UIADD3 UR9, UPT, UPT, UR7, 0x98, URZ ;  /* 0x0000009807099890 */ /* 0x000fe2000fffe0ff */
[----:B------:R-:W-:Y:S02]  /*4b50*/  LOP3.LUT R25, R25, R0, RZ, 0x3c, !PT ;  /* 0x0000000019197212 */ /* 0x000fe400078e3cff */
[----:B------:R-:W-:Y:S02]  /*4b60*/  SEL R27, R27, RZ, P0 ;  /* 0x000000ff1b1b7207 */ /* 0x000fe40000000000 */
[----:B------:R-:W-:Y:S01]  /*4b70*/  IMAD.U32 R11, RZ, RZ, UR8 ;  /* 0x00000008ff0b7e24 */ /* 0x000fe2000f8e00ff */
[----:B------:R-:W-:Y:S01]  /*4b80*/  @!P4 R2UR UR14, R10 ;  /* 0x000000000a0ec2ca */ /* 0x000fe200000e0000 */
[----:B------:R-:W-:Y:S01]  /*4b90*/  @!UP1 UIADD3 UR8, UPT, UPT, UR7, 0x3200, URZ ;  /* 0x0000320007089890 */ /* 0x000fe2000fffe0ff */
[----:B------:R-:W-:Y:S02]  /*4ba0*/  VOTEU.ALL UP1, P4 ;  /* 0x0000000000ff7886 */ /* 0x000fe40002020000 */
[----:B------:R-:W-:Y:S11]  /*4bb0*/  @!P4 R2UR UR15, R11 ;  /* 0x000000000b0fc2ca */ /* 0x000ff600000e0000 */
[----:B------:R-:W-:Y:S02]  /*4bc0*/  @!UPT UIADD3 URZ, UPT, UPT, URZ, URZ, URZ ;  /* 0x000000fffffff290 */ /* 0x000fe4000fffe0ff */
[----:B------:R2:W-:Y:S01]  /*4bd0*/  @!UP1 UTMALDG.3D [UR8], [UR14], desc[UR18] ;  /* 0x000012080e0095b4 */ /* 0x0005e20008011000 */
[----:B------:R2:W-:Y:S01]  /*4be0*/  @!P4 SYNCS.ARRIVE.TRANS64.RED.A0TR RZ, [UR7+0x98], R23 ;  /* 0x00009817ffffc9a7 */ /* 0x0005e20008300407 */
[----:B------:R-:W-:Y:S01]  /*4bf0*/  UPLOP3.LUT UP1, UPT, UPT, UPT, UPT, 0x80, 0x8 ;  /* 0x000000000008789c */ /* 0x000fe20003f2f070 */
[----:B------:R-:W-:Y:S01]  /*4c00*/  SYNCS.ARRIVE.TRANS64.RED.A1T0 RZ, [UR13], RZ ;  /* 0x000000ffffff79a7 */ /* 0x000fe2000810040d */
[----:B------:R-:W-:Y:S09]  /*4c10*/  @P3 BRA `(.L_x_82) ;  /* 0xfffffff000943947 */ /* 0x000ff2000383ffff */
[----:B------:R-:W-:-:S04]  /*4c20*/  SHF.L.U32 R3, R32, 0x1f, RZ ;  /* 0x0000001f20037819 */ /* 0x000fc800000006ff */
[----:B------:R-:W1:Y:S02]  /*4c30*/  SYNCS.PHASECHK.TRANS64.TRYWAIT P0, [UR7+0xa0], R3 ;  /* 0x0000a003ff0075a7 */ /* 0x000e640008001107 */
[----:B-1----:R-:W-:Y:S05]  /*4c40*/  @!P0 BRA `(.L_x_83) ;  /* 0x0000003c00bc8947 */ /* 0x002fea0003800000 */
.L_x_181:
[----:B------:R-:W3:Y:S02]  /*4c50*/  SYNCS.PHASECHK.TRANS64.TRYWAIT P0, [UR7+0xa8], R3 ;  /* 0x0000a803ff0075a7 */ /* 0x000ee40008001107 */
[----:B---3--:R-:W-:Y:S05]  /*4c60*/  @!P0 BRA `(.L_x_84) ;  /* 0x0000003c00cc8947 */ /* 0x008fea0003800000 */
.L_x_183:
[----:B------:R-:W3:Y:S02]  /*4c70*/  SYNCS.PHASECHK.TRANS64.TRYWAIT P0, [UR7+0xb0], R3 ;  /* 0x0000b003ff0075a7 */ /* 0x000ee40008001107 */
[----:B---3--:R-:W-:Y:S05]  /*4c80*/  @!P0 BRA `(.L_x_85) ;  /* 0x0000003c00dc8947 */ /* 0x008fea0003800000 */
.L_x_185:
[----:B-1----:R-:W-:-:S07]  /*4c90*/  MOV R0, UR7 ;  /* 0x0000000700007c02 */ /* 0x002fce0008000f00 */
.L_x_86:
[----:B-1----:R-:W-:-:S04]  /*4ca0*/  SHF.L.U32 R3, R32, 0x1f, RZ ;  /* 0x0000001f20037819 */ /* 0x002fc800000006ff */
[----:B------:R1:W3:Y:S03]  /*4cb0*/  SYNCS.PHASECHK.TRANS64.TRYWAIT P0, [R0+URZ+0xb8], R3 ;  /* 0x0000b803000075a7 */ /* 0x0002e600080011ff */
[----:B---3--:R-:W-:Y:S05]  /*4cc0*/  @!P0 NANOSLEEP.SYNCS 0x989680 ;  /* 0x009896800000895d */ /* 0x008fea0003900000 */
[----:B------:R-:W3:Y:S02]  /*4cd0*/  @!P0 SYNCS.PHASECHK.TRANS64 P0, [R0+URZ+0xb8], R3 ;  /* 0x0000b803000085a7 */ /* 0x000ee400080010ff */
[----:B--23--:R-:W-:Y:S05]  /*4ce0*/  @P0 EXIT ;  /* 0x000000000000094d */ /* 0x00cfea0003800000 */
[----:B------:R-:W-:Y:S05]  /*4cf0*/  BRA `(.L_x_86) ;  /* 0xfffffffc00e87947 */ /* 0x000fea000383ffff */
.L_x_71:
[----:B------:R-:W-:-:S06]  /*4d00*/  UISETP.GE.AND UP1, UPT, UR8, 0x4, UPT ;  /* 0x000000040800788c */ /* 0x000fcc000bf26270 */
[----:B------:R-:W-:-:S13]  /*4d10*/  PLOP3.LUT P0, PT, PT, PT, UP1, 0x80, 0x8 ;  /* 0x000000000008781c */ /* 0x000fda0003f0f018 */
[----:B------:R-:W-:Y:S05]  /*4d20*/  @!P0 EXIT ;  /* 0x000000000000894d */ /* 0x000fea0003800000 */
[----:B------:R-:W-:Y:S01]  /*4d30*/  BAR.SYNC.DEFER_BLOCKING 0x6, 0xa0 ;  /* 0x0182800000007b1d */ /* 0x000fe20000010000 */
[C---:B------:R-:W-:Y:S01]  /*4d40*/  IMAD.SHL.U32 R7, R72.reuse, 0x20, RZ ;  /* 0x0000002048077824 */ /* 0x040fe200078e00ff */
[C---:B------:R-:W-:Y:S01]  /*4d50*/  LOP3.LUT P0, RZ, R72.reuse, 0x4, RZ, 0xc0, !PT ;  /* 0x0000000448ff7812 */ /* 0x040fe2000780c0ff */
[C---:B------:R-:W-:Y:S01]  /*4d60*/  IMAD.SHL.U32 R64, R72.reuse, 0x10, RZ ;  /* 0x0000001048407824 */ /* 0x040fe200078e00ff */
[----:B------:R-:W-:Y:S01]  /*4d70*/  CS2R R68, SRZ ;  /* 0x0000000000447805 */ /* 0x000fe2000001ff00 */
[C---:B------:R-:W-:Y:S01]  /*4d80*/  IMAD.SHL.U32 R5, R72.reuse, 0x4, RZ ;  /* 0x0000000448057824 */ /* 0x040fe200078e00ff */
[----:B------:R-:W-:Y:S02]  /*4d90*/  UMOV UR48, 0x400 ;  /* 0x0000040000307882 */ /* 0x000fe40000000000 */
[----:B------:R-:W1:Y:S01]  /*4da0*/  LDC R63, c[0x0][0x370] ;  /* 0x0000dc00ff3f7b82 */ /* 0x000e620000000800 */
[----:B------:R-:W-:Y:S01]  /*4db0*/  ULEA UR48, UR37, UR48, 0x18 ;  /* 0x0000003025307291 */ /* 0x000fe2000f8ec0ff */
[----:B------:R-:W-:Y:S01]  /*4dc0*/  LOP3.LUT R0, R7, 0xc0, RZ, 0xc0, !PT ;  /* 0x000000c007007812 */ /* 0x000fe200078ec0ff */
[----:B------:R-:W-:Y:S01]  /*4dd0*/  IMAD.U32 R32, R72, 0x10000, RZ ;  /* 0x0001000048207824 */ /* 0x000fe200078e00ff */
[----:B------:R-:W-:Y:S01]  /*4de0*/  LOP3.LUT R64, R64, 0x600, RZ, 0xc0, !PT ;  /* 0x0000060040407812 */ /* 0x000fe200078ec0ff */
[----:B------:R-:W-:Y:S01]  /*4df0*/  UIADD3 UR4, UPT, UPT, UR48, 0x200, URZ ;  /* 0x0000020030047890 */ /* 0x000fe2000fffe0ff */
[----:B------:R-:W-:Y:S01]  /*4e00*/  LOP3.LUT R5, R0, 0x18, R5, 0xf8, !PT ;  /* 0x0000001800057812 */ /* 0x000fe200078ef805 */
[----:B------:R-:W-:Y:S01]  /*4e10*/  IMAD.MOV.U32 R71, RZ, RZ, 0x20 ;  /* 0x00000020ff477424 */ /* 0x000fe200078e00ff */
[----:B------:R-:W2:Y:S01]  /*4e20*/  LDC R28, c[0x0][0xb0c] ;  /* 0x0002c300ff1c7b82 */ /* 0x000ea20000000800 */
[----:B------:R-:W-:Y:S01]  /*4e30*/  SHF.R.U32.HI R0, RZ, 0x1, R72 ;  /* 0x00000001ff007819 */ /* 0x000fe20000011648 */
[----:B------:R-:W-:Y:S01]  /*4e40*/  IMAD.MOV.U32 R70, RZ, RZ, 0x1 ;  /* 0x00000001ff467424 */ /* 0x000fe200078e00ff */
[--C-:B------:R-:W-:Y:S01]  /*4e50*/  LOP3.LUT R64, R64, 0x20, R7.reuse, 0xf8, !PT ;  /* 0x0000002040407812 */ /* 0x100fe200078ef807 */
[----:B------:R-:W-:Y:S01]  /*4e60*/  IMAD.MOV.U32 R30, RZ, RZ, RZ ;  /* 0x000000ffff1e7224 */ /* 0x000fe200078e00ff */
[----:B------:R-:W-:Y:S01]  /*4e70*/  LOP3.LUT R32, R32, 0x600000, RZ, 0xc0, !PT ;  /* 0x0060000020207812 */ /* 0x000fe200078ec0ff */
[----:B------:R-:W-:Y:S01]  /*4e80*/  IMAD.MOV.U32 R75, RZ, RZ, RZ ;  /* 0x000000ffff4b7224 */ /* 0x000fe200078e00ff */
[----:B------:R-:W-:Y:S01]  /*4e90*/  LOP3.LUT R5, R5, 0x8, R0, 0x78, !PT ;  /* 0x0000000805057812 */ /* 0x000fe200078e7800 */
[----:B------:R-:W4:Y:S01]  /*4ea0*/  LDC R61, c[0x0][0xb20] ;  /* 0x0002c800ff3d7b82 */ /* 0x000f220000000800 */
[----:B------:R-:W3:Y:S01]  /*4eb0*/  LDS R3, [UR48+0x180] ;  /* 0x00018030ff037984 */ /* 0x000ee20008000800 */
[----:B------:R-:W-:Y:S01]  /*4ec0*/  LOP3.LUT R64, R64, 0x100, R7, 0xf8, !PT ;  /* 0x0000010040407812 */ /* 0x000fe200078ef807 */
[----:B------:R-:W-:Y:S01]  /*4ed0*/  IMAD.U32 R66, RZ, RZ, UR4 ;  /* 0x00000004ff427e24 */ /* 0x000fe2000f8e00ff */
[----:B------:R-:W-:Y:S01]  /*4ee0*/  LOP3.LUT R72, R72, 0x60, RZ, 0xc0, !PT ;  /* 0x0000006048487812 */ /* 0x000fe200078ec0ff */
[----:B------:R-:W1:Y:S01]  /*4ef0*/  LDCU.64 UR52, c[0x0][0x348] ;  /* 0x00006900ff3477ac */ /* 0x000e620008000a00 */
[----:B------:R-:W-:-:S02]  /*4f00*/  LOP3.LUT R64, R64, R5, RZ, 0xfc, !PT ;  /* 0x0000000540407212 */ /* 0x000fc400078efcff */
[----:B------:R-:W1:Y:S01]  /*4f10*/  LDC R27, c[0x0][0xb30] ;  /* 0x0002cc00ff1b7b82 */ /* 0x000e620000000800 */
[----:B------:R-:W-:Y:S01]  /*4f20*/  SEL R71, R71, 0xffffffe0, !P0 ;  /* 0xffffffe047477807 */ /* 0x000fe20004000000 */
[----:B------:R-:W1:Y:S01]  /*4f30*/  LDCU.64 UR38, c[0x0][0x888] ;  /* 0x00011100ff2677ac */ /* 0x000e620008000a00 */
[----:B------:R-:W1:Y:S05]  /*4f40*/  LDCU.64 UR44, c[0x0][0x890] ;  /* 0x00011200ff2c77ac */ /* 0x000e6a0008000a00 */
[----:B------:R-:W1:Y:S01]  /*4f50*/  LDC.64 R56, c[0x0][0xb10] ;  /* 0x0002c400ff387b82 */ /* 0x000e620000000a00 */
[----:B------:R-:W-:Y:S01]  /*4f60*/  UMOV UR49, URZ ;  /* 0x000000ff00317c82 */ /* 0x000fe20008000000 */
[----:B------:R-:W-:-:S06]  /*4f70*/  UMOV UR51, URZ ;  /* 0x000000ff00337c82 */ /* 0x000fcc0008000000 */
[----:B------:R-:W1:Y:S08]  /*4f80*/  LDC.64 R24, c[0x0][0xb18] ;  /* 0x0002c600ff187b82 */ /* 0x000e700000000a00 */
[----:B------:R-:W1:Y:S08]  /*4f90*/  LDC.64 R22, c[0x0][0xb28] ;  /* 0x0002ca00ff167b82 */ /* 0x000e700000000a00 */
[----:B------:R-:W1:Y:S01]  /*4fa0*/  LDC.64 R54, c[0x0][0x8b0] ;  /* 0x00022c00ff367b82 */ /* 0x000e620000000a00 */
[----:B---3--:R-:W-:-:S07]  /*4fb0*/  IMAD.IADD R32, R3, 0x1, R32 ;  /* 0x0000000103207824 */ /* 0x008fce00078e0220 */
[----:B------:R-:W3:Y:S08]  /*4fc0*/  LDC.64 R52, c[0x0][0x8a8] ;  /* 0x00022a00ff347b82 */ /* 0x000ef00000000a00 */
[----:B--2-4-:R-:W1:Y:S02]  /*4fd0*/  LDC R62, c[0x0][0x374] ;  /* 0x0000dd00ff3e7b82 */ /* 0x014e640000000800 */
.L_x_130:
[C---:B------:R-:W-:Y:S02]  /*4fe0*/  LEA R0, R75.reuse, UR48, 0x3 ;  /* 0x000000304b007c11 */ /* 0x040fe4000f8e18ff */
[----:B------:R-:W-:Y:S02]  /*4ff0*/  SHF.L.U32 R3, R68, 0x1f, RZ ;  /* 0x0000001f44037819 */ /* 0x000fe400000006ff */
[----:B------:R-:W-:Y:S02]  /*5000*/  LEA R16, R75, UR48, 0x4 ;  /* 0x000000304b107c11 */ /* 0x000fe4000f8e20ff */
[----:B------:R-:W2:Y:S02]  /*5010*/  SYNCS.PHASECHK.TRANS64.TRYWAIT P0, [R0+URZ+0xd0], R3 ;  /* 0x0000d003000075a7 */ /* 0x000ea400080011ff */
[----:B-12---:R-:W-:Y:S05]  /*5020*/  @!P0 BRA `(.L_x_87) ;  /* 0x0000003c000c8947 */ /* 0x006fea0003800000 */
.L_x_186:
[----:B------:R-:W4:Y:S01]  /*5030*/  LDC.64 R12, c[0x0][0xb10] ;  /* 0x0002c400ff0c7b82 */ /* 0x000f220000000a00 */
[----:B------:R-:W3:Y:S01]  /*5040*/  LDS.128 R16, [R16+0x160] ;  /* 0x0001600010107984 */ /* 0x000ee20000000c00 */
[----:B-1----:R-:W-:Y:S01]  /*5050*/  ISETP.NE.AND P1, PT, R27, 0x1, PT ;  /* 0x000000011b00780c */ /* 0x002fe20003f25270 */
[----:B--2---:R-:W-:Y:S01]  /*5060*/  VIADD R0, R0, 0xe0 ;  /* 0x000000e000007836 */ /* 0x004fe20000000000 */
[----:B------:R-:W-:Y:S04]  /*5070*/  ISETP.GE.AND P0, PT, R26, 0x1, PT ;  /* 0x000000011a00780c */ /* 0x000fe80003f06270 */
[----:B------:R-:W1:Y:S01]  /*5080*/  LDC.64 R10, c[0x0][0xb18] ;  /* 0x0002c600ff0a7b82 */ /* 0x000e620000000a00 */
[----:B------:R-:W-:Y:S01]  /*5090*/  PRMT R0, RZ, 0x654, R0 ;  /* 0x00000654ff007816 */ /* 0x000fe20000000000 */
[----:B------:R-:W-:Y:S01]  /*50a0*/  @!PT LDS RZ, [RZ] ;  /* 0x00000000fffff984 */ /* 0x000fe20000000800 */
[----:B------:R-:W-:Y:S01]  /*50b0*/  @!PT LDS RZ, [RZ] ;  /* 0x00000000fffff984 */ /* 0x000fe20000000800 */
[----:B------:R-:W-:Y:S01]  /*50c0*/  @!PT LDS RZ, [RZ] ;  /* 0x00000000fffff984 */ /* 0x000fe20000000800 */
[----:B------:R-:W-:Y:S01]  /*50d0*/  @!PT LDS RZ, [RZ] ;  /* 0x00000000fffff984 */ /* 0x000fe20000000800 */
[----:B------:R2:W-:Y:S06]  /*50e0*/  MEMBAR.ALL.CTA ;  /* 0x0000000000007992 */ /* 0x0005ec0000008000 */
[----:B--2---:R-:W2:Y:S01]  /*50f0*/  FENCE.VIEW.ASYNC.S ;  /* 0x00000000000073c6 */ /* 0x004ea20000000000 */
[----:B------:R-:W1:Y:S08]  /*5100*/  @!P1 LDC R14, c[0x0][0xb20] ;  /* 0x0002c800ff0e9b82 */ /* 0x000e700000000800 */
[----:B------:R-:W1:Y:S01]  /*5110*/  @!P1 LDC R9, c[0x0][0xb0c] ;  /* 0x0002c300ff099b82 */ /* 0x000e620000000800 */
[----:B--2---:R2:W-:Y:S01]  /*5120*/  SYNCS.ARRIVE.TRANS64.RED.A1T0 RZ, [R0+URZ], RZ ;  /* 0x000000ff00ff79a7 */ /* 0x0045e200081004ff */
[----:B---3--:R-:W-:Y:S04]  /*5130*/  LOP3.LUT P4, RZ, R18, 0x1, RZ, 0xc0, !PT ;  /* 0x0000000112ff7812 */ /* 0x008fe8000788c0ff */
[----:B------:R-:W-:Y:S09]  /*5140*/  P2R R73, PR, RZ, 0x10 ;  /* 0x00000010ff497803 */ /* 0x000ff20000000000 */
[----:B------:R-:W-:Y:S02]  /*5150*/  @P4 MOV R31, R16 ;  /* 0x00000010001f4202 */ /* 0x000fe40000000f00 */
[----:B------:R-:W-:Y:S01]  /*5160*/  @P4 LOP3.LUT R29, R17, 0xffff, RZ, 0xc0, !PT ;  /* 0x0000ffff111d4812 */ /* 0x000fe200078ec0ff */
[----:B--2-4-:R-:W-:Y:S06]  /*5170*/  @!P0 BRA `(.L_x_88) ;  /* 0x0000000000a48947 */ /* 0x014fec0003800000 */
[----:B------:R-:W-:Y:S01]  /*5180*/  IMAD.HI.U32 R36, R62, R25, RZ ;  /* 0x000000193e247227 */ /* 0x000fe200078e00ff */
[----:B------:R-:W-:Y:S02]  /*5190*/  ISETP.NE.AND P0, PT, R24, 0x1, PT ;  /* 0x000000011800780c */ /* 0x000fe40003f05270 */
[----:B------:R-:W-:Y:S01]  /*51a0*/  ISETP.NE.AND P2, PT, R26, 0x1, PT ;  /* 0x000000011a00780c */ /* 0x000fe20003f45270 */
[-C--:B------:R-:W-:Y:S01]  /*51b0*/  IMAD.HI.U32 R34, R63, R56.reuse, RZ ;  /* 0x000000383f227227 */ /* 0x080fe200078e00ff */
[----:B------:R-:W-:Y:S02]  /*51c0*/  SHF.R.U32.HI R37, RZ, R61, R36 ;  /* 0x0000003dff257219 */ /* 0x000fe40000011624 */
[----:B------:R-:W-:Y:S01]  /*51d0*/  ISETP.NE.AND P3, PT, R28, 0x1, PT ;  /* 0x000000011c00780c */ /* 0x000fe20003f65270 */
[----:B------:R-:W-:Y:S01]  /*51e0*/  IMAD.HI.U32 R40, R29, R25, RZ ;  /* 0x000000191d287227 */ /* 0x000fe200078e00ff */
[----:B------:R-:W-:Y:S02]  /*51f0*/  SHF.R.U32.HI R34, RZ, R57, R34 ;  /* 0x00000039ff227219 */ /* 0x000fe40000011622 */
[----:B------:R-:W-:Y:S01]  /*5200*/  SEL R3, R62, R37, !P0 ;  /* 0x000000253e037207 */ /* 0x000fe20004000000 */
[----:B------:R-:W-:Y:S01]  /*5210*/  IMAD.HI.U32 R38, R31, R56, RZ ;  /* 0x000000381f267227 */ /* 0x000fe200078e00ff */
[----:B------:R-:W-:Y:S03]  /*5220*/  SEL R7, R63, R34, !P3 ;  /* 0x000000223f077207 */ /* 0x000fe60005800000 */
[-C--:B------:R-:W-:Y:S01]  /*5230*/  IMAD.HI.U32 R34, R3, R22.reuse, RZ ;  /* 0x0000001603227227 */ /* 0x080fe200078e00ff */
[----:B------:R-:W-:Y:S03]  /*5240*/  SHF.R.U32.HI R38, RZ, R57, R38 ;  /* 0x00000039ff267219 */ /* 0x000fe60000011626 */
[----:B------:R-:W-:Y:S01]  /*5250*/  IMAD.HI.U32 R36, R7, R22, RZ ;  /* 0x0000001607247227 */ /* 0x000fe200078e00ff */
[----:B------:R-:W-:Y:S02]  /*5260*/  @P2 SHF.R.U32.HI R3, RZ, R23, R34 ;  /* 0x00000017ff032219 */ /* 0x000fe40000011622 */
[----:B------:R-:W-:Y:S02]  /*5270*/  SHF.R.U32.HI R34, RZ, R61, R40 ;  /* 0x0000003dff227219 */ /* 0x000fe40000011628 */
[----:B------:R-:W-:Y:S01]  /*5280*/  @P2 SHF.R.U32.HI R7, RZ, R23, R36 ;  /* 0x00000017ff072219 */ /* 0x000fe20000011624 */
[C---:B------:R-:W-:Y:S01]  /*5290*/  IMAD R2, R26.reuse, R3, RZ ;  /* 0x000000031a027224 */ /* 0x040fe200078e02ff */
[----:B------:R-:W-:Y:S02]  /*52a0*/  SEL R5, R29, R34, !P0 ;  /* 0x000000221d057207 */ /* 0x000fe40004000000 */
[----:B------:R-:W-:Y:S01]  /*52b0*/  SEL R3, R31, R38, !P3 ;  /* 0x000000261f037207 */ /* 0x000fe20005800000 */
[----:B------:R-:W-:Y:S01]  /*52c0*/  IMAD R4, R26, R7, RZ ;  /* 0x000000071a047224 */ /* 0x000fe200078e02ff */
[C---:B------:R-:W-:Y:S01]  /*52d0*/  ISETP.GE.AND P0, PT, R5.reuse, R2, PT ;  /* 0x000000020500720c */ /* 0x040fe20003f06270 */
[----:B------:R-:W-:Y:S03]  /*52e0*/  IMAD.HI.U32 R6, R5, R22, RZ ;  /* 0x0000001605067227 */ /* 0x000fe600078e00ff */
[----:B------:R-:W-:Y:S01]  /*52f0*/  ISETP.GE.OR P0, PT, R3, R4, P0 ;  /* 0x000000040300720c */ /* 0x000fe20000706670 */
[----:B------:R-:W-:Y:S01]  /*5300*/  IMAD.MOV R4, RZ, RZ, -R3 ;  /* 0x000000ffff047224 */ /* 0x000fe200078e0a03 */
[-C--:B------:R-:W-:Y:S03]  /*5310*/  SHF.R.U32.HI R6, RZ, R23.reuse, R6 ;  /* 0x00000017ff067219 */ /* 0x080fe60000011606 */
[----:B------:R-:W-:Y:S01]  /*5320*/  IMAD R31, R28, R4, R31 ;  /* 0x000000041c1f7224 */ /* 0x000fe200078e021f */
[----:B------:R-:W-:Y:S05]  /*5330*/  SEL R15, R5, R6, !P2 ;  /* 0x00000006050f7207 */ /* 0x000fea0005000000 */
[----:B------:R-:W-:Y:S02]  /*5340*/  IMAD.MOV R6, RZ, RZ, -R15 ;  /* 0x000000ffff067224 */ /* 0x000fe400078e0a0f */
[C---:B------:R-:W-:Y:S04]  /*5350*/  @!P0 IMAD.HI.U32 R2, R3.reuse, R22, RZ ;  /* 0x0000001603028227 */ /* 0x040fe800078e00ff */
[----:B------:R-:W-:Y:S01]  /*5360*/  IMAD R6, R26, R6, R5 ;  /* 0x000000061a067224 */ /* 0x000fe200078e0205 */
[----:B------:R-:W-:Y:S04]  /*5370*/  @!P0 SHF.R.U32.HI R2, RZ, R23, R2 ;  /* 0x00000017ff028219 */ /* 0x000fe80000011602 */
[----:B------:R-:W-:Y:S02]  /*5380*/  @!P0 SEL R0, R3, R2, !P2 ;  /* 0x0000000203008207 */ /* 0x000fe40005000000 */
[----:B------:R-:W-:Y:S02]  /*5390*/  IADD3 R2, PT, PT, -R5, RZ, RZ ;  /* 0x000000ff05027210 */ /* 0x000fe40007ffe1ff */
[----:B------:R-:W-:Y:S01]  /*53a0*/  @!P0 IADD3 R8, PT, PT, R15, -R0, RZ ;  /* 0x800000000f088210 */ /* 0x000fe20007ffe0ff */
[----:B------:R-:W-:Y:S02]  /*53b0*/  @!P0 IMAD R0, R7, R6, R0 ;  /* 0x0000000607008224 */ /* 0x000fe400078e0200 */
[----:B------:R-:W-:Y:S02]  /*53c0*/  IMAD R29, R24, R2, R29 ;  /* 0x00000002181d7224 */ /* 0x000fe400078e021d */
[----:B------:R-:W-:Y:S02]  /*53d0*/  @!P0 IMAD R5, R8, R26, R3 ;  /* 0x0000001a08058224 */ /* 0x000fe400078e0203 */
[----:B------:R-:W-:Y:S04]  /*53e0*/  @!P0 IMAD.MOV.U32 R3, RZ, RZ, R0 ;  /* 0x000000ffff038224 */ /* 0x000fe800078e0000 */
[----:B------:R-:W-:Y:S02]  /*53f0*/  IMAD R31, R3, R28, R31 ;  /* 0x0000001c031f7224 */ /* 0x000fe400078e021f */
[----:B------:R-:W-:Y:S07]  /*5400*/  IMAD R29, R5, R24, R29 ;  /* 0x00000018051d7224 */ /* 0x000fee00078e021d */
.L_x_88:
[----:B-1----:R-:W-:Y:S01]  /*5410*/  @!P1 ISETP.NE.AND P0, PT, R10, 0x1, PT ;  /* 0x000000010a00980c */ /* 0x002fe20003f05270 */
[----:B------:R-:W-:Y:S01]  /*5420*/  @!P1 IMAD.HI.U32 R3, R29, R11, RZ ;  /* 0x0000000b1d039227 */ /* 0x000fe200078e00ff */
[----:B------:R-:W-:Y:S01]  /*5430*/  R2UR UR42, R21 ;  /* 0x00000000152a72ca */ /* 0x000fe200000e0000 */
[----:B------:R-:W-:Y:S01]  /*5440*/  BSSY.RECONVERGENT B6, `(.L_x_89) ;  /* 0x0000031000067945 */ /* 0x000fe20003800200 */
[----:B------:R-:W-:Y:S01]  /*5450*/  R2UR UR41, R20 ;  /* 0x00000000142972ca */ /* 0x000fe200000e0000 */
[----:B------:R-:W-:Y:S01]  /*5460*/  @!P1 IMAD.HI.U32 R0, R31, R12, RZ ;  /* 0x0000000c1f009227 */ /* 0x000fe200078e00ff */
[----:B------:R-:W-:Y:S02]  /*5470*/  @!P1 SHF.R.U32.HI R2, RZ, R14, R3 ;  /* 0x0000000eff029219 */ /* 0x000fe40000011603 */
[----:B------:R-:W-:Y:S01]  /*5480*/  @!P1 ISETP.NE.AND P2, PT, R9, 0x1, PT ;  /* 0x000000010900980c */ /* 0x000fe20003f45270 */
[----:B------:R-:W-:Y:S01]  /*5490*/  VIADD R75, R75, 0x1 ;  /* 0x000000014b4b7836 */ /* 0x000fe20000000000 */
[----:B------:R-:W-:Y:S02]  /*54a0*/  @!P1 SEL R2, R29, R2, !P0 ;  /* 0x000000021d029207 */ /* 0x000fe40004000000 */
[----:B------:R-:W-:Y:S02]  /*54b0*/  @!P1 SHF.R.U32.HI R0, RZ, R13, R0 ;  /* 0x0000000dff009219 */ /* 0x000fe40000011600 */
[----:B------:R-:W-:Y:S01]  /*54c0*/  LOP3.LUT P0, RZ, R66, 0x1b0, RZ, 0xc0, !PT ;  /* 0x000001b042ff7812 */ /* 0x000fe2000780c0ff */
[----:B------:R-:W-:Y:S01]  /*54d0*/  USHF.L.U32 UR42, UR42, 0x6, URZ ;  /* 0x000000062a2a7899 */ /* 0x000fe200080006ff */
[----:B------:R-:W-:Y:S01]  /*54e0*/  @!P1 SEL R3, R31, R0, !P2 ;  /* 0x000000001f039207 */ /* 0x000fe20005000000 */
[----:B------:R-:W-:Y:S01]  /*54f0*/  USHF.L.U32 UR41, UR41, 0x7, URZ ;  /* 0x0000000729297899 */ /* 0x000fe200080006ff */
[----:B------:R-:W-:Y:S03]  /*5500*/  @P4 SHF.R.U32.HI R67, RZ, 0x10, R17 ;  /* 0x00000010ff434819 */ /* 0x000fe60000011611 */
[----:B------:R-:W-:Y:S02]  /*5510*/  @!P1 IMAD.IADD R0, R2, 0x1, -R3 ;  /* 0x0000000102009824 */ /* 0x000fe400078e0a03 */
[----:B------:R-:W-:Y:S02]  /*5520*/  @!P1 IMAD.IADD R2, R3, 0x1, -R2 ;  /* 0x0000000103029824 */ /* 0x000fe400078e0a02 */
[----:B------:R-:W-:Y:S02]  /*5530*/  @!P1 IMAD R31, R0, R9, R31 ;  /* 0x00000009001f9224 */ /* 0x000fe400078e021f */
[----:B------:R-:W-:Y:S01]  /*5540*/  @!P1 IMAD R29, R2, R10, R29 ;  /* 0x0000000a021d9224 */ /* 0x000fe200078e021d */
[----:B------:R-:W-:Y:S06]  /*5550*/  @!P0 BRA `(.L_x_90) ;  /* 0x00000000007c8947 */ /* 0x000fec0003800000 */
[----:B------:R-:W1:Y:S01]  /*5560*/  LDCU.64 UR8, c[0x4][0x80] ;  /* 0x01001000ff0877ac */ /* 0x000e620008000a00 */
[----:B------:R-:W-:Y:S01]  /*5570*/  MOV R2, 0x0 ;  /* 0x0000000000027802 */ /* 0x000fe20000000f00 */
[----:B------:R-:W-:Y:S02]  /*5580*/  HFMA2 R12, -RZ, RZ, 0, 5.9604644775390625e-08 ;  /* 0x00000001ff0c7431 */ /* 0x000fe400000001ff */
[----:B------:R-:W-:Y:S01]  /*5590*/  IMAD.MOV.U32 R8, RZ, RZ, 0x70 ;  /* 0x00000070ff087424 */ /* 0x000fe200078e00ff */
[----:B------:R2:W3:Y:S01]  /*55a0*/  LDC.64 R14, c[0x4][R2] ;  /* 0x01000000020e7b82 */ /* 0x0004e20000000a00 */
[----:B------:R-:W4:Y:S01]  /*55b0*/  LDCU.64 UR6, c[0x4][0x88] ;  /* 0x01001100ff0677ac */ /* 0x000f220008000a00 */
[----:B------:R-:W-:Y:S01]  /*55c0*/  IMAD.MOV.U32 R13, RZ, RZ, RZ ;  /* 0x000000ffff0d7224 */ /* 0x000fe200078e00ff */
[----:B------:R-:W2:Y:S01]  /*55d0*/  LDCU.64 UR4, c[0x4][0x8] ;  /* 0x01000100ff0477ac */ /* 0x000ea20008000a00 */
[----:B-1----:R-:W-:Y:S01]  /*55e0*/  MOV R5, UR9 ;  /* 0x0000000900057c02 */ /* 0x002fe20008000f00 */
[----:B------:R-:W-:Y:S01]  /*55f0*/  IMAD.U32 R4, RZ, RZ, UR8 ;  /* 0x00000008ff047e24 */ /* 0x000fe2000f8e00ff */
[----:B----4-:R-:W-:Y:S01]  /*5600*/  MOV R7, UR7 ;  /* 0x0000000700077c02 */ /* 0x010fe20008000f00 */
[----:B------:R-:W-:Y:S01]  /*5610*/  IMAD.U32 R6, RZ, RZ, UR6 ;  /* 0x00000006ff067e24 */ /* 0x000fe2000f8e00ff */
[----:B--2---:R-:W-:Y:S01]  /*5620*/  MOV R11, UR5 ;  /* 0x00000005000b7c02 */ /* 0x004fe20008000f00 */
[----:B------:R-:W-:Y:S02]  /*5630*/  IMAD.U32 R10, RZ, RZ, UR4 ;  /* 0x00000004ff0a7e24 */ /* 0x000fe4000f8e00ff */
[----:B------:R-:W-:Y:S07]  /*5640*/  LEPC R20, `(.L_x_91) ;  /* 0x000000001014794e */ /* 0x000fee0000000000 */
[----:B---3-5:R-:W-:Y:S05]  /*5650*/  CALL.ABS.NOINC R14 ;  /* 0x000000000e007343 */ /* 0x028fea0003c00000 */
.L_x_91:
[----:B------:R-:W1:Y:S01]  /*5660*/  LDCU.64 UR8, c[0x4][0x80] ;  /* 0x01001000ff0877ac */ /* 0x000e620008000a00 */
[----:B------:R-:W2:Y:S01]  /*5670*/  LDC.64 R2, c[0x4][R2] ;  /* 0x0100000002027b82 */ /* 0x000ea20000000a00 */
[----:B------:R-:W-:Y:S02]  /*5680*/  HFMA2 R12, -RZ, RZ, 0, 5.9604644775390625e-08 ;  /* 0x00000001ff0c7431 */ /* 0x000fe400000001ff */
[----:B------:R-:W-:Y:S02]  /*5690*/  IMAD.MOV.U32 R8, RZ, RZ, 0x70 ;  /* 0x00000070ff087424 */ /* 0x000fe400078e00ff */
[----:B------:R-:W-:Y:S01]  /*56a0*/  IMAD.MOV.U32 R13, RZ, RZ, RZ ;  /* 0x000000ffff0d7224 */ /* 0x000fe200078e00ff */
[----:B------:R-:W3:Y:S01]  /*56b0*/  LDCU.64 UR6, c[0x4][0x88] ;  /* 0x01001100ff0677ac */ /* 0x000ee20008000a00 */
[----:B------:R-:W4:Y:S01]  /*56c0*/  LDCU.64 UR4, c[0x4][0x8] ;  /* 0x01000100ff0477ac */ /* 0x000f220008000a00 */
[----:B-1----:R-:W-:Y:S02]  /*56d0*/  MOV R4, UR8 ;  /* 0x0000000800047c02 */ /* 0x002fe40008000f00 */
[----:B------:R-:W-:Y:S02]  /*56e0*/  MOV R5, UR9 ;  /* 0x0000000900057c02 */ /* 0x000fe40008000f00 */
[----:B---3--:R-:W-:Y:S01]  /*56f0*/  MOV R7, UR7 ;  /* 0x0000000700077c02 */ /* 0x008fe20008000f00 */
[----:B------:R-:W-:Y:S01]  /*5700*/  IMAD.U32 R6, RZ, RZ, UR6 ;  /* 0x00000006ff067e24 */ /* 0x000fe2000f8e00ff */
[----:B----4-:R-:W-:Y:S01]  /*5710*/  MOV R11, UR5 ;  /* 0x00000005000b7c02 */ /* 0x010fe20008000f00 */
[----:B------:R-:W-:Y:S02]  /*5720*/  IMAD.U32 R10, RZ, RZ, UR4 ;  /* 0x00000004ff0a7e24 */ /* 0x000fe4000f8e00ff */
[----:B------:R-:W-:Y:S07]  /*5730*/  LEPC R20, `(.L_x_90) ;  /* 0x000000001014794e */ /* 0x000fee0000000000 */
[----:B--2---:R-:W-:Y:S05]  /*5740*/  CALL.ABS.NOINC R2 ;  /* 0x0000000002007343 */ /* 0x004fea0003c00000 */
.L_x_90:
[----:B------:R-:W-:Y:S05]  /*5750*/  BSYNC.RECONVERGENT B6 ;  /* 0x0000000000067941 */ /* 0x000fea0003800200 */
.L_x_89:
[----:B------:R-:W-:Y:S01]  /*5760*/  ISETP.NE.U32.AND P4, PT, R54, RZ, PT ;  /* 0x000000ff3600720c */ /* 0x000fe20003f85070 */
[----:B------:R-:W-:Y:S01]  /*5770*/  UISETP.NE.AND UP2, UPT, UR50, URZ, UPT ;  /* 0x000000ff3200728c */ /* 0x000fe2000bf45270 */
[----:B------:R-:W-:Y:S01]  /*5780*/  ISETP.NE.U32.AND P2, PT, RZ, UR38, PT ;  /* 0x00000026ff007c0c */ /* 0x000fe2000bf45070 */
[----:B------:R-:W-:Y:S01]  /*5790*/  UISETP.NE.U32.AND UP1, UPT, UR44, URZ, UPT ;  /* 0x000000ff2c00728c */ /* 0x000fe2000bf25070 */
[----:B------:R-:W-:Y:S01]  /*57a0*/  ISETP.NE.AND.EX P4, PT, R55, RZ, PT, P4 ;  /* 0x000000ff3700720c */ /* 0x000fe20003f85340 */
[----:B------:R-:W-:Y:S01]  /*57b0*/  UPLOP3.LUT UP0, UPT, UPT, UPT, UPT, 0x40, 0x4 ;  /* 0x000000000004789c */ /* 0x000fe20003f0e870 */
[----:B------:R-:W-:Y:S01]  /*57c0*/  ISETP.NE.AND.EX P2, PT, RZ, UR39, PT, P2 ;  /* 0x00000027ff007c0c */ /* 0x000fe2000bf45320 */
[----:B------:R-:W-:Y:S01]  /*57d0*/  UISETP.NE.AND.EX UP1, UPT, UR45, URZ, UPT, UP1 ;  /* 0x000000ff2d00728c */ /* 0x000fe2000bf25310 */
[----:B------:R-:W-:Y:S04]  /*57e0*/  PLOP3.LUT P1, PT, PT, PT, UP2, 0x80, 0x8 ;  /* 0x000000000008781c */ /* 0x000fe80003f2f028 */
[----:B------:R-:W-:Y:S06]  /*57f0*/  @UP2 UPLOP3.LUT UP0, UPT, UPT, UPT, UP1, 0x80, 0x8 ;  /* 0x000000000008289c */ /* 0x000fec0003f0f010 */
[----:B------:R-:W-:Y:S01]  /*5800*/  PLOP3.LUT P0, PT, PT, PT, UP0, 0x80, 0x8 ;  /* 0x000000000008781c */ /* 0x000fe20003f0f008 */
[----:B------:R-:W-:Y:S01]  /*5810*/  @!UPT UIADD3 URZ, UPT, UPT, URZ, URZ, URZ ;  /* 0x000000fffffff290 */ /* 0x000fe2000fffe0ff */
[----:B------:R-:W-:Y:S11]  /*5820*/  BRA.U !UP1, `(.L_x_92) ;  /* 0x0000000109387547 */ /* 0x000ff6000b800000 */
[----:B------:R-:W-:Y:S01]  /*5830*/  UISETP.NE.U32.AND UP0, UPT, UR38, URZ, UPT ;  /* 0x000000ff2600728c */ /* 0x000fe2000bf05070 */
[----:B------:R-:W-:Y:S02]  /*5840*/  HFMA2 R0, -RZ, RZ, 0, 5.9604644775390625e-08 ;  /* 0x00000001ff007431 */ /* 0x000fe400000001ff */
[----:B------:R-:W-:Y:S01]  /*5850*/  IMAD.MOV.U32 R59, RZ, RZ, 0x1 ;  /* 0x00000001ff3b7424 */ /* 0x000fe200078e00ff */
[----:B------:R-:W-:Y:S06]  /*5860*/  UISETP.NE.AND.EX UP0, UPT, UR39, URZ, UPT, UP0 ;  /* 0x000000ff2700728c */ /* 0x000fec000bf05300 */
[----:B------:R-:W-:Y:S05]  /*5870*/  PLOP3.LUT P3, PT, PT, PT, UP0, 0x80, 0x8 ;  /* 0x000000000008781c */ /* 0x000fea0003f6f008 */
[----:B------:R-:W1:Y:S01]  /*5880*/  @UP0 LDCU.64 UR6, c[0x0][0x888] ;  /* 0x00011100ff0607ac */ /* 0x000e620008000a00 */
[----:B------:R-:W-:Y:S07]  /*5890*/  @UP0 UIMAD UR4, UR36, UR44, URZ ;  /* 0x0000002c240402a4 */ /* 0x000fee000f8e02ff */
[----:B------:R-:W-:Y:S01]  /*58a0*/  @!P3 PRMT R59, R0, 0x7610, R59 ;  /* 0x00007610003bb816 */ /* 0x000fe2000000003b */
[----:B-1----:R-:W-:Y:S03]  /*58b0*/  @UP0 UIMAD.WIDE UR6, UR4, 0x4, UR6 ;  /* 0x00000004040608a5 */ /* 0x002fe6000f8e0206 */
[----:B------:R-:W1:Y:S03]  /*58c0*/  @!UP0 LDCU UR4, c[0x0][0x880] ;  /* 0x00011000ff0487ac */ /* 0x000e660008000800 */
[----:B------:R-:W-:Y:S01]  /*58d0*/  IMAD.U32 R2, RZ, RZ, UR6 ;  /* 0x00000006ff027e24 */ /* 0x000fe2000f8e00ff */
[----:B------:R-:W-:Y:S05]  /*58e0*/  MOV R3, UR7 ;  /* 0x0000000700037c02 */ /* 0x000fea0008000f00 */
[----:B-----5:R2:W5:Y:S02]  /*58f0*/  @P3 LDG.E R35, desc[UR46][R2.64] ;  /* 0x0000002e02233981 */ /* 0x020564000c1e1900 */
[----:B-12---:R-:W-:Y:S02]  /*5900*/  @!P3 IMAD.U32 R35, RZ, RZ, UR4 ;  /* 0x00000004ff23be24 */ /* 0x006fe4000f8e00ff */
.L_x_92:
[----:B------:R-:W-:Y:S05]  /*5910*/  @!P4 BRA `(.L_x_93) ;  /* 0x000000000020c947 */ /* 0x000fea0003800000 */
[----:B------:R-:W-:Y:S04]  /*5920*/  ISETP.NE.U32.AND P3, PT, R52, RZ, PT ;  /* 0x000000ff3400720c */ /* 0x000fe80003f65070 */
[----:B------:R-:W-:Y:S11]  /*5930*/  ISETP.NE.AND.EX P3, PT, R53, RZ, PT, P3 ;  /* 0x000000ff3500720c */ /* 0x000ff60003f65330 */
[----:B------:R-:W-:Y:S02]  /*5940*/  @!UPT UIADD3 URZ, UPT, UPT, URZ, URZ, URZ ;  /* 0x000000fffffff290 */ /* 0x000fe4000fffe0ff */
[----:B------:R-:W1:Y:S01]  /*5950*/  @P3 LDC.64 R2, c[0x0][0x8a8] ;  /* 0x00022a00ff023b82 */ /* 0x000e620000000a00 */
[----:B------:R-:W-:Y:S04]  /*5960*/  @P3 IMAD R0, R54, UR36, RZ ;  /* 0x0000002436003c24 */ /* 0x000fe8000f8e02ff */
[----:B-1----:R-:W-:Y:S05]  /*5970*/  @P3 IMAD.WIDE R2, R0, 0x4, R2 ;  /* 0x0000000400023825 */ /* 0x002fea00078e0202 */
[----:B-----5:R1:W5:Y:S02]  /*5980*/  @P3 LDG.E R33, desc[UR46][R2.64] ;  /* 0x0000002e02213981 */ /* 0x020364000c1e1900 */
[----:B-1----:R-:W2:Y:S02]  /*5990*/  @!P3 LDC R33, c[0x0][0x8a0] ;  /* 0x00022800ff21bb82 */ /* 0x002ea40000000800 */
.L_x_93:
[----:B-----5:R-:W-:Y:S01]  /*59a0*/  FSETP.NEU.AND P3, PT, R35, RZ, PT ;  /* 0x000000ff2300720b */ /* 0x020fe20003f6d000 */
[----:B------:R-:W-:Y:S01]  /*59b0*/  IMAD.SHL.U32 R80, R64, 0x2, RZ ;  /* 0x0000000240507824 */ /* 0x000fe200078e00ff */
[----:B------:R-:W-:Y:S01]  /*59c0*/  SEL R7, RZ, 0xffffffff, P2 ;  /* 0xffffffffff077807 */ /* 0x000fe20001000000 */
[----:B------:R-:W-:Y:S01]  /*59d0*/  BSSY B1, `(.L_x_94) ;  /* 0x0000036000017945 */ /* 0x000fe20003800000 */
[----:B------:R-:W-:Y:S01]  /*59e0*/  @P1 LOP3.LUT P2, RZ, R59, 0xff, RZ, 0xc0, !PT ;  /* 0x000000ff3bff1812 */ /* 0x000fe2000784c0ff */
[----:B------:R-:W-:Y:S01]  /*59f0*/  VIADD R78, R80, UR48 ;  /* 0x00000030504e7c36 */ /* 0x000fe20008000000 */
[----:B------:R-:W-:Y:S01]  /*5a00*/  @P1 SEL R2, RZ, 0xffffffff, P3 ;  /* 0xffffffffff021807 */ /* 0x000fe20001800000 */
[----:B------:R-:W-:Y:S01]  /*5a10*/  IMAD.MOV.U32 R81, RZ, RZ, 0x1 ;  /* 0x00000001ff517424 */ /* 0x000fe200078e00ff */
[----:B------:R-:W-:Y:S01]  /*5a20*/  LOP3.LUT R70, R70, 0x1, RZ, 0x3c, !PT ;  /* 0x0000000146467812 */ /* 0x000fe200078e3cff */
[----:B------:R-:W-:Y:S01]  /*5a30*/  IMAD.MOV.U32 R39, RZ, RZ, RZ ;  /* 0x000000ffff277224 */ /* 0x000fe200078e00ff */
[----:B------:R-:W-:Y:S02]  /*5a40*/  @P0 SEL R2, R7, R2, !P2 ;  /* 0x0000000207020207 */ /* 0x000fe40005000000 */
[----:B------:R-:W-:Y:S02]  /*5a50*/  CS2R R50, SRZ ;  /* 0x0000000000327805 */ /* 0x000fe4000001ff00 */
[----:B------:R-:W-:Y:S02]  /*5a60*/  LEA R79, R30, UR48, 0x3 ;  /* 0x000000301e4f7c11 */ /* 0x000fe4000f8e18ff */
[----:B------:R-:W-:Y:S02]  /*5a70*/  CS2R R48, SRZ ;  /* 0x0000000000307805 */ /* 0x000fe4000001ff00 */
[----:B------:R-:W-:Y:S02]  /*5a80*/  @P1 LOP3.LUT R2, R2, 0x1, RZ, 0xc0, !PT ;  /* 0x0000000102021812 */ /* 0x000fe400078ec0ff */
[----:B------:R-:W-:Y:S02]  /*5a90*/  CS2R R42, SRZ ;  /* 0x00000000002a7805 */ /* 0x000fe4000001ff00 */
[----:B------:R-:W-:Y:S02]  /*5aa0*/  SHF.L.U32 R0, R69, 0x1f, RZ ;  /* 0x0000001f45007819 */ /* 0x000fe400000006ff */
[----:B------:R-:W-:Y:S02]  /*5ab0*/  CS2R R40, SRZ ;  /* 0x0000000000287805 */ /* 0x000fe4000001ff00 */
[----:B------:R-:W-:Y:S01]  /*5ac0*/  ISETP.NE.U32.OR P5, PT, R2, 0x1, !P1 ;  /* 0x000000010200780c */ /* 0x000fe20004fa5470 */
[----:B------:R-:W-:Y:S01]  /*5ad0*/  IMAD.IADD R77, R71, 0x1, R78 ;  /* 0x00000001474d7824 */ /* 0x000fe200078e024e */
[----:B------:R-:W-:Y:S02]  /*5ae0*/  PLOP3.LUT P2, PT, PT, PT, UP1, 0x80, 0x8 ;  /* 0x000000000008781c */ /* 0x000fe40003f4f018 */
[----:B------:R-:W-:Y:S02]  /*5af0*/  LEA.HI R5, R30, R30, RZ, 0x1 ;  /* 0x0000001e1e057211 */ /* 0x000fe400078f08ff */
[----:B------:R-:W-:Y:S02]  /*5b00*/  LOP3.LUT P4, R74, R59, 0xff, RZ, 0xc0, !PT ;  /* 0x000000ff3b4a7812 */ /* 0x000fe4000788c0ff */
[----:B------:R-:W-:Y:S01]  /*5b10*/  SEL R2, RZ, 0xffffffff, P3 ;  /* 0xffffffffff027807 */ /* 0x000fe20001800000 */
[C---:B------:R-:W-:Y:S01]  /*5b20*/  IMAD.SHL.U32 R3, R5.reuse, 0x40, RZ ;  /* 0x0000004005037824 */ /* 0x040fe200078e00ff */
[----:B------:R-:W-:Y:S02]  /*5b30*/  LOP3.LUT R5, R5, 0xffe, RZ, 0xc0, !PT ;  /* 0x00000ffe05057812 */ /* 0x000fe400078ec0ff */
[----:B------:R-:W-:Y:S02]  /*5b40*/  P2R R76, PR, RZ, 0x20 ;  /* 0x00000020ff4c7803 */ /* 0x000fe40000000000 */
[----:B------:R-:W-:Y:S01]  /*5b50*/  @P5 SHF.L.U32 R4, R70, 0x1f, RZ ;  /* 0x0000001f46045819 */ /* 0x000fe200000006ff */
[----:B------:R-:W-:Y:S01]  /*5b60*/  IMAD.IADD R34, R30, 0x1, -R5 ;  /* 0x000000011e227824 */ /* 0x000fe200078e0a05 */
[----:B------:R-:W-:Y:S02]  /*5b70*/  @P2 SEL R2, R7, R2, !P4 ;  /* 0x0000000207022207 */ /* 0x000fe40006000000 */
[----:B------:R-:W1:Y:S01]  /*5b80*/  @P5 SYNCS.PHASECHK.TRANS64.TRYWAIT P1, [UR48+0x80], R4 ;  /* 0x00008004ff0055a7 */ /* 0x000e620008021130 */
[----:B------:R-:W-:Y:S02]  /*5b90*/  LOP3.LUT R3, R3, 0xffffff80, RZ, 0xc0, !PT ;  /* 0xffffff8003037812 */ /* 0x000fe400078ec0ff */
[----:B------:R-:W-:Y:S03]  /*5ba0*/  LOP3.LUT R2, R2, 0x1, RZ, 0xc0, !PT ;  /* 0x0000000102027812 */ /* 0x000fe600078ec0ff */
[----:B------:R-:W-:Y:S01]  /*5bb0*/  IMAD.IADD R3, R32, 0x1, R3 ;  /* 0x0000000120037824 */ /* 0x000fe200078e0203 */
[----:B------:R-:W-:Y:S03]  /*5bc0*/  ISETP.NE.U32.AND P2, PT, R2, 0x1, PT ;  /* 0x000000010200780c */ /* 0x000fe60003f45070 */
[----:B------:R-:W-:Y:S01]  /*5bd0*/  IMAD R34, R34, 0x100000, R3 ;  /* 0x0010000022227824 */ /* 0x000fe200078e0203 */
[----:B------:R-:W-:Y:S01]  /*5be0*/  P2R R82, PR, RZ, 0x4 ;  /* 0x00000004ff527803 */ /* 0x000fe20000000000 */
[----:B------:R3:W4:Y:S01]  /*5bf0*/  SYNCS.PHASECHK.TRANS64.TRYWAIT P0, [R79+URZ+0xf0], R0 ;  /* 0x0000f0004f0075a7 */ /* 0x00072200080011ff */
[----:B-1----:R-:W-:Y:S01]  /*5c00*/  @P5 SEL R81, RZ, 0x1, !P1 ;  /* 0x00000001ff515807 */ /* 0x002fe20004800000 */
[----:B---3--:R-:W-:Y:S06]  /*5c10*/  @!P5 BRA `(.L_x_95) ;  /* 0x000000000044d947 */ /* 0x008fec0003800000 */
[----:B------:R-:W-:Y:S01]  /*5c20*/  IMAD.MOV.U32 R50, RZ, RZ, RZ ;  /* 0x000000ffff327224 */ /* 0x000fe200078e00ff */
[----:B------:R-:W-:Y:S01]  /*5c30*/  ISETP.NE.AND P1, PT, R81, RZ, PT ;  /* 0x000000ff5100720c */ /* 0x000fe20003f25270 */
[----:B------:R-:W-:Y:S01]  /*5c40*/  BSSY B0, `(.L_x_96) ;  /* 0x0000008000007945 */ /* 0x000fe20003800000 */
[----:B------:R-:W-:Y:S02]  /*5c50*/  CS2R R42, SRZ ;  /* 0x00000000002a7805 */ /* 0x000fe4000001ff00 */
[----:B------:R-:W-:Y:S02]  /*5c60*/  CS2R R40, SRZ ;  /* 0x0000000000287805 */ /* 0x000fe4000001ff00 */
[----:B------:R-:W-:Y:S07]  /*5c70*/  CS2R R48, SRZ ;  /* 0x0000000000307805 */ /* 0x000fee000001ff00 */
[----:B------:R-:W-:Y:S05]  /*5c80*/  @P1 BRA `(.L_x_97) ;  /* 0x00000000000c1947 */ /* 0x000fea0003800000 */
[----:B------:R-:W-:Y:S04]  /*5c90*/  SHF.L.U32 R3, R70, 0x1f, RZ ;  /* 0x0000001f46037819 */ /* 0x000fe800000006ff */
[----:B------:R-:W1:Y:S02]  /*5ca0*/  SYNCS.PHASECHK.TRANS64.TRYWAIT P1, [UR48+0x80], R3 ;  /* 0x00008003ff0075a7 */ /* 0x000e640008021130 */
[----:B-1----:R-:W-:Y:S05]  /*5cb0*/  @!P1 BRA `(.L_x_98) ;  /* 0x0000002c00fc9947 */ /* 0x002fea0003800000 */
.L_x_97:
[----:B------:R-:W-:Y:S05]  /*5cc0*/  BSYNC B0 ;  /* 0x0000000000007941 */ /* 0x000fea0003800000 */
.L_x_96:
[----:B------:R-:W-:Y:S01]  /*5cd0*/  ISETP.NE.AND P1, PT, R82, RZ, PT ;  /* 0x000000ff5200720c */ /* 0x000fe20003f25270 */
[----:B------:R-:W-:Y:S11]  /*5ce0*/  HFMA2 R39, -RZ, RZ, 0, 5.9604644775390625e-08 ;  /* 0x00000001ff277431 */ /* 0x000ff600000001ff */
[----:B------:R-:W-:Y:S01]  /*5cf0*/  @!UPT UIADD3 URZ, UPT, UPT, URZ, URZ, URZ ;  /* 0x000000fffffff290 */ /* 0x000fe2000fffe0ff */
[----:B------:R-:W-:Y:S05]  /*5d00*/  @P1 WARPSYNC.ALL ;  /* 0x0000000000001948 */ /* 0x000fea0003800000 */
[----:B------:R3:W1:Y:S04]  /*5d10*/  @P1 LDSM.16.M88.4 R40, [R80+UR48+0x200] ;  /* 0x000200305028183b */ /* 0x0006680008000200 */
[----:B------:R3:W1:Y:S02]  /*5d20*/  @P1 LDSM.16.M88.4 R48, [R77+0x200] ;  /* 0x000200004d30183b */ /* 0x0006640000000200 */
.L_x_95:
[----:B------:R-:W-:Y:S05]  /*5d30*/  BSYNC B1 ;  /* 0x0000000000017941 */ /* 0x000fea0003800000 */
.L_x_94:
[----:B-1----:R-:W-:Y:S04]  /*5d40*/  SHF.R.U32.HI R2, RZ, 0x15, R34 ;  /* 0x00000015ff027819 */ /* 0x002fe80000011622 */
[----:B------:R-:W-:Y:S01]  /*5d50*/  LOP3.LUT P1, RZ, R2, 0x3, R65, 0x48, !PT ;  /* 0x0000000302ff7812 */ /* 0x000fe20007824841 */
[----:B------:R-:W-:Y:S01]  /*5d60*/  @!UPT UIADD3 URZ, UPT, UPT, URZ, URZ, URZ ;  /* 0x000000fffffff290 */ /* 0x000fe2000fffe0ff */
[----:B----4-:R-:W-:Y:S11]  /*5d70*/  @P0 BRA `(.L_x_99) ;  /* 0x0000000000080947 */ /* 0x010ff60003800000 */
[----:B------:R-:W1:Y:S02]  /*5d80*/  SYNCS.PHASECHK.TRANS64.TRYWAIT P0, [R79+URZ+0xf0], R0 ;  /* 0x0000f0004f0075a7 */ /* 0x000e6400080011ff */
[----:B-1----:R-:W-:Y:S05]  /*5d90*/  @!P0 BRA `(.L_x_100) ;  /* 0x0000002c00dc8947 */ /* 0x002fea0003800000 */
.L_x_99:
[----:B------:R-:W-:Y:S05]  /*5da0*/  @!P1 BRA `(.L_x_101) ;  /* 0x0000000000409947 */ /* 0x000fea0003800000 */
[----:B------:R-:W4:Y:S01]  /*5db0*/  LDCU.64 UR8, c[0x4][0x70] ;  /* 0x01000e00ff0877ac */ /* 0x000f220008000a00 */
[----:B------:R-:W-:Y:S01]  /*5dc0*/  MOV R3, 0x0 ;  /* 0x0000000000037802 */ /* 0x000fe20000000f00 */
[----:B------:R-:W-:Y:S02]  /*5dd0*/  HFMA2 R12, -RZ, RZ, 0, 5.9604644775390625e-08 ;  /* 0x00000001ff0c7431 */ /* 0x000fe400000001ff */
[----:B------:R-:W-:Y:S02]  /*5de0*/  IMAD.MOV.U32 R8, RZ, RZ, 0x192 ;  /* 0x00000192ff087424 */ /* 0x000fe400078e00ff */
[----:B------:R-:W-:Y:S01]  /*5df0*/  IMAD.MOV.U32 R13, RZ, RZ, RZ ;  /* 0x000000ffff0d7224 */ /* 0x000fe200078e00ff */
[----:B------:R-:W5:Y:S01]  /*5e00*/  LDCU.64 UR6, c[0x4][0x78] ;  /* 0x01000f00ff0677ac */ /* 0x000f620008000a00 */
[----:B------:R-:W1:Y:S01]  /*5e10*/  LDC.64 R2, c[0x4][R3] ;  /* 0x0100000003027b82 */ /* 0x000e620000000a00 */
[----:B------:R-:W2:Y:S01]  /*5e20*/  LDCU.64 UR4, c[0x4][0x10] ;  /* 0x01000200ff0477ac */ /* 0x000ea20008000a00 */
[----:B----4-:R-:W-:Y:S01]  /*5e30*/  MOV R5, UR9 ;  /* 0x0000000900057c02 */ /* 0x010fe20008000f00 */
[----:B------:R-:W-:Y:S01]  /*5e40*/  IMAD.U32 R4, RZ, RZ, UR8 ;  /* 0x00000008ff047e24 */ /* 0x000fe2000f8e00ff */
[----:B-----5:R-:W-:Y:S01]  /*5e50*/  MOV R7, UR7 ;  /* 0x0000000700077c02 */ /* 0x020fe20008000f00 */
[----:B------:R-:W-:Y:S01]  /*5e60*/  IMAD.U32 R6, RZ, RZ, UR6 ;  /* 0x00000006ff067e24 */ /* 0x000fe2000f8e00ff */
[----:B--2---:R-:W-:Y:S01]  /*5e70*/  MOV R11, UR5 ;  /* 0x00000005000b7c02 */ /* 0x004fe20008000f00 */
[----:B------:R-:W-:Y:S02]  /*5e80*/  IMAD.U32 R10, RZ, RZ, UR4 ;  /* 0x00000004ff0a7e24 */ /* 0x000fe4000f8e00ff */
[----:B------:R-:W-:Y:S07]  /*5e90*/  LEPC R20, `(.L_x_101) ;  /* 0x000000001014794e */ /* 0x000fee0000000000 */
[----:B-1-3--:R-:W-:Y:S05]  /*5ea0*/  CALL.ABS.NOINC R2 ;  /* 0x0000000002007343 */ /* 0x00afea0003c00000 */
.L_x_101:
[----:B------:R-:W-:Y:S01]  /*5eb0*/  SHF.L.U32 R20, R40, 0x10, RZ ;  /* 0x0000001028147819 */ /* 0x000fe200000006ff */
[----:B------:R-:W-:Y:S05]  /*5ec0*/  WARPSYNC.ALL ;  /* 0x0000000000007948 */ /* 0x000fea0003800000 */
[----:B------:R-:W-:Y:S01]  /*5ed0*/  R2UR UR4, R34 ;  /* 0x00000000220472ca */ /* 0x000fe200000e0000 */
[----:B------:R-:W-:Y:S01]  /*5ee0*/  BSSY.RECONVERGENT B0, `(.L_x_102) ;  /* 0x000004e000007945 */ /* 0x000fe20003800200 */
[----:B------:R-:W-:Y:S02]  /*5ef0*/  LOP3.LUT R21, R40, 0xffff0000, RZ, 0xc0, !PT ;  /* 0xffff000028157812 */ /* 0x000fe400078ec0ff */
[----:B------:R-:W-:Y:S02]  /*5f00*/  LOP3.LUT R36, R41, 0xffff0000, RZ, 0xc0, !PT ;  /* 0xffff000029247812 */ /* 0x000fe400078ec0ff */
[----:B------:R-:W-:Y:S02]  /*5f10*/  SHF.L.U32 R37, R43, 0x10, RZ ;  /* 0x000000102b257819 */ /* 0x000fe400000006ff */
[----:B------:R-:W-:Y:S02]  /*5f20*/  LOP3.LUT R38, R51, 0xffff0000, RZ, 0xc0, !PT ;  /* 0xffff000033267812 */ /* 0x000fe400078ec0ff */
[----:B------:R-:W-:Y:S03]  /*5f30*/  ISETP.NE.AND P0, PT, R72, RZ, PT ;  /* 0x000000ff4800720c */ /* 0x000fe60003f05270 */
[----:B------:R-:W1:Y:S02]  /*5f40*/  LDTM.16dp256bit.x4 R4, tmem[UR4] ;  /* 0x00000004000479ee */ /* 0x000e640008120000 */
[C---:B-12---:R-:W-:Y:S01]  /*5f50*/  FMUL R0, R33.reuse, R4 ;  /* 0x0000000421007220 */ /* 0x046fe20000400000 */
[C---:B------:R-:W-:Y:S01]  /*5f60*/  FMUL R2, R33.reuse, R5 ;  /* 0x0000000521027220 */ /* 0x040fe20000400000 */
[C---:B------:R-:W-:Y:S01]  /*5f70*/  FMUL R3, R33.reuse, R6 ;  /* 0x0000000621037220 */ /* 0x040fe20000400000 */
[----:B------:R-:W-:Y:S01]  /*5f80*/  FMUL R7, R33, R7 ;  /* 0x0000000721077220 */ /* 0x000fe20000400000 */
[----:B------:R-:W-:Y:S01]  /*5f90*/  FFMA R0, R35, R20, R0 ;  /* 0x0000001423007223 */ /* 0x000fe20000000000 */
[----:B------:R-:W-:Y:S01]  /*5fa0*/  SHF.L.U32 R20, R41, 0x10, RZ ;  /* 0x0000001029147819 */ /* 0x000fe200000006ff */
[----:B------:R-:W-:Y:S01]  /*5fb0*/  FFMA R2, R35, R21, R2 ;  /* 0x0000001523027223 */ /* 0x000fe20000000002 */
[C---:B------:R-:W-:Y:S01]  /*5fc0*/  SHF.L.U32 R21, R42.reuse, 0x10, RZ ;  /* 0x000000102a157819 */ /* 0x040fe200000006ff */
[C---:B------:R-:W-:Y:S01]  /*5fd0*/  FMUL R4, R33.reuse, R8 ;  /* 0x0000000821047220 */ /* 0x040fe20000400000 */
[----:B------:R-:W-:Y:S01]  /*5fe0*/  FMUL R5, R33, R9 ;  /* 0x0000000921057220 */ /* 0x000fe20000400000 */
[C---:B------:R-:W-:Y:S01]  /*5ff0*/  FFMA R3, R35.reuse, R20, R3 ;  /* 0x0000001423037223 */ /* 0x040fe20000000003 */
[----:B------:R-:W-:Y:S01]  /*6000*/  LOP3.LUT R20, R42, 0xffff0000, RZ, 0xc0, !PT ;  /* 0xffff00002a147812 */ /* 0x000fe200078ec0ff */
[----:B------:R-:W-:Y:S01]  /*6010*/  FFMA R7, R35, R36, R7 ;  /* 0x0000002423077223 */ /* 0x000fe20000000007 */
[----:B------:R-:W-:Y:S01]  /*6020*/  LOP3.LUT R36, R43, 0xffff0000, RZ, 0xc0, !PT ;  /* 0xffff00002b247812 */ /* 0x000fe200078ec0ff */
[C---:B------:R-:W-:Y:S01]  /*6030*/  FMUL R6, R33.reuse, R10 ;  /* 0x0000000a21067220 */ /* 0x040fe20000400000 */
[----:B------:R-:W-:Y:S01]  /*6040*/  F2FP.BF16.F32.PACK_AB R44, R2, R0 ;  /* 0x00000000022c723e */ /* 0x000fe200000010ff */
[----:B------:R-:W-:Y:S01]  /*6050*/  FMUL R11, R33, R11 ;  /* 0x0000000b210b7220 */ /* 0x000fe20000400000 */
[----:B------:R-:W-:Y:S01]  /*6060*/  F2FP.BF16.F32.PACK_AB R45, R7, R3 ;  /* 0x00000003072d723e */ /* 0x000fe200000010ff */
[----:B------:R-:W-:Y:S01]  /*6070*/  FFMA R4, R35, R21, R4 ;  /* 0x0000001523047223 */ /* 0x000fe20000000004 */
[----:B------:R-:W-:Y:S01]  /*6080*/  SHF.L.U32 R21, R49, 0x10, RZ ;  /* 0x0000001031157819 */ /* 0x000fe200000006ff */
[C---:B------:R-:W-:Y:S01]  /*6090*/  FFMA R5, R35.reuse, R20, R5 ;  /* 0x0000001423057223 */ /* 0x040fe20000000005 */
[C---:B------:R-:W-:Y:S01]  /*60a0*/  SHF.L.U32 R20, R48.reuse, 0x10, RZ ;  /* 0x0000001030147819 */ /* 0x040fe200000006ff */
[----:B------:R-:W-:Y:S01]  /*60b0*/  FFMA R6, R35, R37, R6 ;  /* 0x0000002523067223 */ /* 0x000fe20000000006 */
[----:B------:R-:W-:Y:S01]  /*60c0*/  SHF.L.U32 R37, R51, 0x10, RZ ;  /* 0x0000001033257819 */ /* 0x000fe200000006ff */
[----:B------:R-:W-:Y:S01]  /*60d0*/  FFMA R11, R35, R36, R11 ;  /* 0x00000024230b7223 */ /* 0x000fe2000000000b */
[C---:B------:R-:W-:Y:S01]  /*60e0*/  FMUL R8, R33.reuse, R12 ;  /* 0x0000000c21087220 */ /* 0x040fe20000400000 */
[----:B------:R-:W-:Y:S01]  /*60f0*/  LOP3.LUT R36, R48, 0xffff0000, RZ, 0xc0, !PT ;  /* 0xffff000030247812 */ /* 0x000fe200078ec0ff */
[C---:B------:R-:W-:Y:S01]  /*6100*/  FMUL R9, R33.reuse, R13 ;  /* 0x0000000d21097220 */ /* 0x040fe20000400000 */
[----:B------:R-:W-:Y:S01]  /*6110*/  FMUL R10, R33, R14 ;  /* 0x0000000e210a7220 */ /* 0x000fe20000400000 */
[----:B------:R-:W-:Y:S01]  /*6120*/  FFMA R8, R35, R20, R8 ;  /* 0x0000001423087223 */ /* 0x000fe20000000008 */
[----:B------:R-:W-:Y:S01]  /*6130*/  LOP3.LUT R20, R49, 0xffff0000, RZ, 0xc0, !PT ;  /* 0xffff000031147812 */ /* 0x000fe200078ec0ff */
[C---:B------:R-:W-:Y:S01]  /*6140*/  FFMA R9, R35.reuse, R36, R9 ;  /* 0x0000002423097223 */ /* 0x040fe20000000009 */
[----:B------:R-:W-:Y:S01]  /*6150*/  FFMA R10, R35, R21, R10 ;  /* 0x00000015230a7223 */ /* 0x000fe2000000000a */
[C---:B------:R-:W-:Y:S01]  /*6160*/  FMUL R15, R33.reuse, R15 ;  /* 0x0000000f210f7220 */ /* 0x040fe20000400000 */
[C---:B------:R-:W-:Y:S01]  /*6170*/  SHF.L.U32 R21, R50.reuse, 0x10, RZ ;  /* 0x0000001032157819 */ /* 0x040fe200000006ff */
[C---:B------:R-:W-:Y:S01]  /*6180*/  FMUL R12, R33.reuse, R16 ;  /* 0x00000010210c7220 */ /* 0x040fe20000400000 */
[----:B------:R-:W-:Y:S01]  /*6190*/  LOP3.LUT R36, R50, 0xffff0000, RZ, 0xc0, !PT ;  /* 0xffff000032247812 */ /* 0x000fe200078ec0ff */
[C---:B------:R-:W-:Y:S01]  /*61a0*/  FMUL R13, R33.reuse, R17 ;  /* 0x00000011210d7220 */ /* 0x040fe20000400000 */
[----:B------:R-:W-:Y:S01]  /*61b0*/  FMUL R14, R33, R18 ;  /* 0x00000012210e7220 */ /* 0x000fe20000400000 */
[----:B------:R-:W-:Y:S01]  /*61c0*/  FFMA R15, R35, R20, R15 ;  /* 0x00000014230f7223 */ /* 0x000fe2000000000f */
[----:B------:R-:W-:Y:S01]  /*61d0*/  FMUL R19, R33, R19 ;  /* 0x0000001321137220 */ /* 0x000fe20000400000 */
[C---:B------:R-:W-:Y:S01]  /*61e0*/  FFMA R12, R35.reuse, R21, R12 ;  /* 0x00000015230c7223 */ /* 0x040fe2000000000c */
[C---:B------:R-:W-:Y:S01]  /*61f0*/  FFMA R13, R35.reuse, R36, R13 ;  /* 0x00000024230d7223 */ /* 0x040fe2000000000d */
[C---:B------:R-:W-:Y:S01]  /*6200*/  FFMA R14, R35.reuse, R37, R14 ;  /* 0x00000025230e7223 */ /* 0x040fe2000000000e */
[----:B------:R-:W-:Y:S01]  /*6210*/  FFMA R19, R35, R38, R19 ;  /* 0x0000002623137223 */ /* 0x000fe20000000013 */
[----:B------:R-:W-:Y:S02]  /*6220*/  F2FP.BF16.F32.PACK_AB R46, R5, R4 ;  /* 0x00000004052e723e */ /* 0x000fe400000010ff */
[----:B------:R-:W-:Y:S02]  /*6230*/  F2FP.BF16.F32.PACK_AB R47, R11, R6 ;  /* 0x000000060b2f723e */ /* 0x000fe400000010ff */
[----:B------:R-:W-:Y:S02]  /*6240*/  F2FP.BF16.F32.PACK_AB R84, R9, R8 ;  /* 0x000000080954723e */ /* 0x000fe400000010ff */
[----:B------:R-:W-:Y:S01]  /*6250*/  F2FP.BF16.F32.PACK_AB R85, R15, R10 ;  /* 0x0000000a0f55723e */ /* 0x000fe200000010ff */
[----:B------:R1:W-:Y:S01]  /*6260*/  STSM.16.M88.4 [R78+0x200], R44 ;  /* 0x0002002c4e007844 */ /* 0x0003e20000000200 */
[----:B------:R-:W-:Y:S02]  /*6270*/  F2FP.BF16.F32.PACK_AB R86, R13, R12 ;  /* 0x0000000c0d56723e */ /* 0x000fe400000010ff */
[----:B------:R-:W-:Y:S05]  /*6280*/  F2FP.BF16.F32.PACK_AB R87, R19, R14 ;  /* 0x0000000e1357723e */ /* 0x000fea00000010ff */
[----:B------:R1:W-:Y:S01]  /*6290*/  STSM.16.M88.4 [R77+0x200], R84 ;  /* 0x000200544d007844 */ /* 0x0003e20000000200 */
[----:B------:R-:W-:Y:S01]  /*62a0*/  @!PT LDS RZ, [RZ] ;  /* 0x00000000fffff984 */ /* 0x000fe20000000800 */
[----:B------:R-:W-:Y:S01]  /*62b0*/  @!PT LDS RZ, [RZ] ;  /* 0x00000000fffff984 */ /* 0x000fe20000000800 */
[----:B------:R-:W-:Y:S01]  /*62c0*/  @!PT LDS RZ, [RZ] ;  /* 0x00000000fffff984 */ /* 0x000fe20000000800 */
[----:B------:R-:W-:Y:S01]  /*62d0*/  @!PT LDS RZ, [RZ] ;  /* 0x00000000fffff984 */ /* 0x000fe20000000800 */
[----:B------:R2:W-:Y:S07]  /*62e0*/  MEMBAR.ALL.CTA ;  /* 0x0000000000007992 */ /* 0x0005ee0000008000 */
[----:B--2---:R-:W2:Y:S02]  /*62f0*/  FENCE.VIEW.ASYNC.S ;  /* 0x00000000000073c6 */ /* 0x004ea40000000000 */
[----:B--2---:R-:W-:Y:S06]  /*6300*/  BAR.SYNC.DEFER_BLOCKING 0x1, 0x80 ;  /* 0x0042000000007b1d */ /* 0x004fec0000010000 */
[----:B------:R-:W-:Y:S05]  /*6310*/  @P0 BRA `(.L_x_103) ;  /* 0x0000000000280947 */ /* 0x000fea0003800000 */
[----:B------:R-:W-:Y:S02]  /*6320*/  UIADD3 UR4, UPT, UPT, UR48, 0x200, URZ ;  /* 0x0000020030047890 */ /* 0x000fe4000fffe0ff */
[----:B------:R-:W-:Y:S01]  /*6330*/  UIADD3 UR6, UP0, UPT, UR52, 0x680, URZ ;  /* 0x0000068034067890 */ /* 0x000fe2000ff1e0ff */
[----:B------:R-:W-:Y:S03]  /*6340*/  UMOV UR43, UR36 ;  /* 0x00000024002b7c82 */ /* 0x000fe60008000000 */
[----:B------:R-:W-:Y:S01]  /*6350*/  MOV R66, UR4 ;  /* 0x0000000400427c02 */ /* 0x000fe20008000f00 */
[----:B------:R-:W-:Y:S03]  /*6360*/  UIADD3.X UR7, UPT, UPT, URZ, UR53, URZ, UP0, !UPT ;  /* 0x00000035ff077290 */ /* 0x000fe600087fe4ff */
[----:B------:R-:W-:Y:S11]  /*6370*/  R2UR UR40, R66 ;  /* 0x00000000422872ca */ /* 0x000ff600000e0000 */
[----:B------:R-:W-:Y:S02]  /*6380*/  @!UPT UIADD3 URZ, UPT, UPT, URZ, URZ, URZ ;  /* 0x000000fffffff290 */ /* 0x000fe4000fffe0ff */
[----:B------:R2:W-:Y:S01]  /*6390*/  UTMASTG.3D [UR40], [UR6] ;  /* 0x00000028060073b5 */ /* 0x0005e20008010000 */
[----:B------:R0:W-:Y:S01]  /*63a0*/  UTMACMDFLUSH ;  /* 0x00000000000079b7 */ /* 0x0001e20000000000 */
[----:B--2---:R-:W-:Y:S04]  /*63b0*/  DEPBAR.LE SB0, 0x1 ;  /* 0x000080400000791a */ /* 0x004fe80000000000 */
.L_x_103:
[----:B------:R-:W-:Y:S05]  /*63c0*/  BSYNC.RECONVERGENT B0 ;  /* 0x0000000000007941 */ /* 0x000fea0003800200 */
.L_x_102:
[----:B------:R-:W-:Y:S01]  /*63d0*/  BAR.SYNC.DEFER_BLOCKING 0x1, 0x80 ;  /* 0x0042000000007b1d */ /* 0x000fe20000010000 */
[----:B------:R-:W-:Y:S01]  /*63e0*/  ISETP.NE.AND P1, PT, R76, RZ, PT ;  /* 0x000000ff4c00720c */ /* 0x000fe20003f25270 */
[----:B------:R-:W-:Y:S01]  /*63f0*/  UISETP.NE.AND UP0, UPT, UR49, URZ, UPT ;  /* 0x000000ff3100728c */ /* 0x000fe2000bf05270 */
[----:B------:R-:W-:Y:S11]  /*6400*/  LEA R3, R39, UR48, 0x3 ;  /* 0x0000003027037c11 */ /* 0x000ff6000f8e18ff */
[----:B------:R-:W-:Y:S01]  /*6410*/  @P1 SHF.L.U32 R2, R70, 0x1f, RZ ;  /* 0x0000001f46021819 */ /* 0x000fe200000006ff */
[----:B------:R-:W-:Y:S06]  /*6420*/  BRA.U !UP0, `(.L_x_104) ;  /* 0x0000000108247547 */ /* 0x000fec000b800000 */
[----:B------:R-:W-:Y:S01]  /*6430*/  IMAD.U32 R5, RZ, RZ, UR51 ;  /* 0x00000033ff057e24 */ /* 0x000fe2000f8e00ff */
[----:B------:R-:W-:Y:S01]  /*6440*/  MOV R0, UR37 ;  /* 0x0000002500007c02 */ /* 0x000fe20008000f00 */
[----:B------:R-:W-:Y:S03]  /*6450*/  UIADD3 UR51, UPT, UPT, UR51, 0x1, URZ ;  /* 0x0000000133337890 */ /* 0x000fe6000fffe0ff */
[----:B------:R-:W-:Y:S01]  /*6460*/  @P1 LEA R5, R5, UR48, 0x3 ;  /* 0x0000003005051c11 */ /* 0x000fe2000f8e18ff */
[----:B------:R-:W-:Y:S04]  /*6470*/  UISETP.NE.AND UP0, UPT, UR51, 0x4, UPT ;  /* 0x000000043300788c */ /* 0x000fe8000bf05270 */
[----:B------:R-:W-:Y:S01]  /*6480*/  @P1 VIADD R5, R5, 0xa0 ;  /* 0x000000a005051836 */ /* 0x000fe20000000000 */
[----:B------:R-:W-:Y:S04]  /*6490*/  USEL UR51, UR51, URZ, UP0 ;  /* 0x000000ff33337287 */ /* 0x000fe80008000000 */
[----:B------:R-:W-:Y:S04]  /*64a0*/  @P1 PRMT R0, R0, 0x654, R5 ;  /* 0x0000065400001816 */ /* 0x000fe80000000005 */
[----:B------:R2:W-:Y:S04]  /*64b0*/  @P1 SYNCS.ARRIVE.TRANS64.RED.A1T0 RZ, [R0+URZ], RZ ;  /* 0x000000ff00ff19a7 */ /* 0x0005e800081004ff */
.L_x_104:
[----:B------:R-:W4:Y:S01]  /*64c0*/  @P1 SYNCS.PHASECHK.TRANS64.TRYWAIT P0, [R3+URZ+0x80], R2 ;  /* 0x00008002030015a7 */ /* 0x000f2200080011ff */
[----:B------:R-:W-:Y:S01]  /*64d0*/  BSSY B1, `(.L_x_105) ;  /* 0x0000013000017945 */ /* 0x000fe20003800000 */
[----:B----4-:R-:W-:Y:S03]  /*64e0*/  @P1 SEL R81, RZ, 0x1, !P0 ;  /* 0x00000001ff511807 */ /* 0x010fe60004000000 */
[----:B------:R-:W-:Y:S05]  /*64f0*/  @!P1 BRA `(.L_x_106) ;  /* 0x0000000000409947 */ /* 0x000fea0003800000 */
[----:B------:R-:W-:Y:S01]  /*6500*/  ISETP.NE.AND P1, PT, R82, RZ, PT ;  /* 0x000000ff5200720c */ /* 0x000fe20003f25270 */
[----:B------:R-:W-:Y:S01]  /*6510*/  BSSY B0, `(.L_x_107) ;  /* 0x0000009000007945 */ /* 0x000fe20003800000 */
[----:B------:R-:W-:Y:S11]  /*6520*/  ISETP.NE.AND P0, PT, R81, RZ, PT ;  /* 0x000000ff5100720c */ /* 0x000ff60003f05270 */
[----:B------:R-:W-:Y:S05]  /*6530*/  @P1 IMAD R4, R39, 0x1000, R80 ;  /* 0x0000100027041824 */ /* 0x000fea00078e0250 */
[----:B------:R-:W-:Y:S05]  /*6540*/  @P1 IADD3 R2, PT, PT, R4, UR48, RZ ;  /* 0x0000003004021c10 */ /* 0x000fea000fffe0ff */
[----:B------:R-:W-:Y:S01]  /*6550*/  @P1 IMAD.IADD R2, R71, 0x1, R2 ;  /* 0x0000000147021824 */ /* 0x000fe200078e0202 */
[----:B------:R-:W-:Y:S06]  /*6560*/  @P0 BRA `(.L_x_108) ;  /* 0x00000000000c0947 */ /* 0x000fec0003800000 */
[----:B--2---:R-:W-:Y:S04]  /*6570*/  SHF.L.U32 R0, R70, 0x1f, RZ ;  /* 0x0000001f46007819 */ /* 0x004fe800000006ff */
[----:B------:R-:W2:Y:S02]  /*6580*/  SYNCS.PHASECHK.TRANS64.TRYWAIT P0, [R3+URZ+0x80], R0 ;  /* 0x00008000030075a7 */ /* 0x000ea400080011ff */
[----:B--2---:R-:W-:Y:S05]  /*6590*/  @!P0 BRA `(.L_x_109) ;  /* 0x0000002400f08947 */ /* 0x004fea0003800000 */
.L_x_108:
[----:B------:R-:W-:Y:S05]  /*65a0*/  BSYNC B0 ;  /* 0x0000000000007941 */ /* 0x000fea0003800000 */
.L_x_107:
[----:B------:R-:W-:Y:S02]  /*65b0*/  ISETP.NE.AND P0, PT, R82, RZ, PT ;  /* 0x000000ff5200720c */ /* 0x000fe40003f05270 */
[----:B------:R-:W-:Y:S11]  /*65c0*/  IADD3 R39, PT, PT, R39, 0x1, RZ ;  /* 0x0000000127277810 */ /* 0x000ff60007ffe0ff */
[----:B------:R-:W-:Y:S05]  /*65d0*/  @P0 WARPSYNC.ALL ;  /* 0x0000000000000948 */ /* 0x000fea0003800000 */
[----:B------:R4:W1:Y:S04]  /*65e0*/  @P0 LDSM.16.M88.4 R40, [R4+UR48+0x200] ;  /* 0x000200300428083b */ /* 0x0008680008000200 */
[----:B------:R4:W1:Y:S02]  /*65f0*/  @P0 LDSM.16.M88.4 R48, [R2+0x200] ;  /* 0x000200000230083b */ /* 0x0008640000000200 */
.L_x_106:
[----:B------:R-:W-:Y:S05]  /*6600*/  BSYNC B1 ;  /* 0x0000000000017941 */ /* 0x000fea0003800000 */
.L_x_105:
[----:B--2---:R-:W-:Y:S05]  /*6610*/  VIADD R0, R34, 0x20 ;  /* 0x0000002022007836 */ /* 0x004fea0000000000 */
[----:B------:R-:W-:Y:S04]  /*6620*/  SHF.R.U32.HI R0, RZ, 0x15, R0 ;  /* 0x00000015ff007819 */ /* 0x000fe80000011600 */
[----:B------:R-:W-:Y:S11]  /*6630*/  LOP3.LUT P0, RZ, R0, 0x3, R65, 0x48, !PT ;  /* 0x0000000300ff7812 */ /* 0x000ff60007804841 */
[----:B------:R-:W-:Y:S02]  /*6640*/  @!UPT UIADD3 URZ, UPT, UPT, URZ, URZ, URZ ;  /* 0x000000fffffff290 */ /* 0x000fe4000fffe0ff */
[----:B------:R-:W-:Y:S05]  /*6650*/  @!P0 BRA `(.L_x_110) ;  /* 0x0000000000408947 */ /* 0x000fea0003800000 */
[----:B------:R-:W2:Y:S01]  /*6660*/  LDCU.64 UR8, c[0x4][0x70] ;  /* 0x01000e00ff0877ac */ /* 0x000ea20008000a00 */
[----:B------:R-:W-:Y:S01]  /*6670*/  MOV R3, 0x0 ;  /* 0x0000000000037802 */ /* 0x000fe20000000f00 */
[----:B------:R-:W-:Y:S02]  /*6680*/  HFMA2 R12, -RZ, RZ, 0, 5.9604644775390625e-08 ;  /* 0x00000001ff0c7431 */ /* 0x000fe400000001ff */
[----:B------:R-:W-:Y:S02]  /*6690*/  IMAD.MOV.U32 R8, RZ, RZ, 0x192 ;  /* 0x00000192ff087424 */ /* 0x000fe400078e00ff */
[----:B------:R-:W-:Y:S01]  /*66a0*/  IMAD.MOV.U32 R13, RZ, RZ, RZ ;  /* 0x000000ffff0d7224 */ /* 0x000fe200078e00ff */
[----:B------:R-:W5:Y:S01]  /*66b0*/  LDCU.64 UR6, c[0x4][0x78] ;  /* 0x01000f00ff0677ac */ /* 0x000f620008000a00 */
[----:B----4-:R-:W4:Y:S01]  /*66c0*/  LDC.64 R2, c[0x4][R3] ;  /* 0x0100000003027b82 */ /* 0x010f220000000a00 */
[----:B------:R-:W3:Y:S01]  /*66d0*/  LDCU.64 UR4, c[0x4][0x10] ;  /* 0x01000200ff0477ac */ /* 0x000ee20008000a00 */
[----:B--2---:R-:W-:Y:S01]  /*66e0*/  MOV R5, UR9 ;  /* 0x0000000900057c02 */ /* 0x004fe20008000f00 */
[----:B------:R-:W-:Y:S01]  /*66f0*/  IMAD.U32 R4, RZ, RZ, UR8 ;  /* 0x00000008ff047e24 */ /* 0x000fe2000f8e00ff */
[----:B-----5:R-:W-:Y:S01]  /*6700*/  MOV R7, UR7 ;  /* 0x0000000700077c02 */ /* 0x020fe20008000f00 */
[----:B------:R-:W-:Y:S01]  /*6710*/  IMAD.U32 R6, RZ, RZ, UR6 ;  /* 0x00000006ff067e24 */ /* 0x000fe2000f8e00ff */
[----:B---3--:R-:W-:Y:S01]  /*6720*/  MOV R11, UR5 ;  /* 0x00000005000b7c02 */ /* 0x008fe20008000f00 */
[----:B------:R-:W-:Y:S02]  /*6730*/  IMAD.U32 R10, RZ, RZ, UR4 ;  /* 0x00000004ff0a7e24 */ /* 0x000fe4000f8e00ff */
[----:B------:R-:W-:Y:S07]  /*6740*/  LEPC R20, `(.L_x_110) ;  /* 0x000000001014794e */ /* 0x000fee0000000000 */
[----:B-1--4-:R-:W-:Y:S05]  /*6750*/  CALL.ABS.NOINC R2 ;  /* 0x0000000002007343 */ /* 0x012fea0003c00000 */
.L_x_110:
[----:B-1----:R-:W-:Y:S01]  /*6760*/  SHF.L.U32 R20, R40, 0x10, RZ ;  /* 0x0000001028147819 */ /* 0x002fe200000006ff */
[----:B------:R-:W-:Y:S05]  /*6770*/  WARPSYNC.ALL ;  /* 0x0000000000007948 */ /* 0x000fea0003800000 */
[----:B------:R-:W-:Y:S01]  /*6780*/  R2UR UR4, R34 ;  /* 0x00000000220472ca */ /* 0x000fe200000e0000 */
[----:B------:R-:W-:Y:S01]  /*6790*/  BSSY.RECONVERGENT B0, `(.L_x_111) ;  /* 0x0000055000007945 */ /* 0x000fe20003800200 */
[----:B------:R-:W-:Y:S02]  /*67a0*/  LOP3.LUT R21, R40, 0xffff0000, RZ, 0xc0, !PT ;  /* 0xffff000028157812 */ /* 0x000fe400078ec0ff */
[----:B------:R-:W-:Y:S02]  /*67b0*/  LOP3.LUT R36, R41, 0xffff0000, RZ, 0xc0, !PT ;  /* 0xffff000029247812 */ /* 0x000fe400078ec0ff */
[----:B------:R-:W-:Y:S02]  /*67c0*/  SHF.L.U32 R37, R48, 0x10, RZ ;  /* 0x0000001030257819 */ /* 0x000fe400000006ff */
[----:B------:R-:W-:Y:S02]  /*67d0*/  ISETP.NE.AND P6, PT, R76, RZ, PT ;  /* 0x000000ff4c00720c */ /* 0x000fe40003fc5270 */
[----:B------:R-:W-:Y:S02]  /*67e0*/  ISETP.NE.AND P0, PT, R72, RZ, PT ;  /* 0x000000ff4800720c */ /* 0x000fe40003f05270 */
[----:B------:R-:W-:Y:S01]  /*67f0*/  MOV R38, UR51 ;  /* 0x0000003300267c02 */ /* 0x000fe20008000f00 */
[----:B----4-:R-:W1:Y:S01]  /*6800*/  LDTM.16dp256bit.x4 R4, tmem[UR4+0x20] ;  /* 0x00002004000479ee */ /* 0x010e620008120000 */
[----:B------:R-:W-:Y:S07]  /*6810*/  MOV R83, UR37 ;  /* 0x0000002500537c02 */ /* 0x000fee0008000f00 */
[----:B------:R-:W-:Y:S02]  /*6820*/  @P6 LEA R38, R38, UR48, 0x3 ;  /* 0x0000003026266c11 */ /* 0x000fe4000f8e18ff */
[----:B------:R-:W-:Y:S02]  /*6830*/  @P6 SHF.L.U32 R88, R70, 0x1f, RZ ;  /* 0x0000001f46586819 */ /* 0x000fe400000006ff */
[----:B------:R-:W-:Y:S04]  /*6840*/  @P6 IADD3 R38, PT, PT, R38, 0xa0, RZ ;  /* 0x000000a026266810 */ /* 0x000fe80007ffe0ff */
[----:B------:R-:W-:Y:S02]  /*6850*/  @P6 PRMT R38, R83, 0x654, R38 ;  /* 0x0000065453266816 */ /* 0x000fe40000000026 */
[----:B------:R-:W-:Y:S01]  /*6860*/  LEA R83, R39, UR48, 0x3 ;  /* 0x0000003027537c11 */ /* 0x000fe2000f8e18ff */
[C---:B-1----:R-:W-:Y:S01]  /*6870*/  FMUL R0, R33.reuse, R4 ;  /* 0x0000000421007220 */ /* 0x042fe20000400000 */
[C---:B------:R-:W-:Y:S01]  /*6880*/  FMUL R2, R33.reuse, R5 ;  /* 0x0000000521027220 */ /* 0x040fe20000400000 */
[C---:B------:R-:W-:Y:S01]  /*6890*/  FMUL R3, R33.reuse, R6 ;  /* 0x0000000621037220 */ /* 0x040fe20000400000 */
[----:B------:R-:W-:Y:S01]  /*68a0*/  FMUL R7, R33, R7 ;  /* 0x0000000721077220 */ /* 0x000fe20000400000 */
[----:B------:R-:W-:Y:S01]  /*68b0*/  FFMA R0, R35, R20, R0 ;  /* 0x0000001423007223 */ /* 0x000fe20000000000 */
[----:B------:R-:W-:Y:S01]  /*68c0*/  SHF.L.U32 R20, R41, 0x10, RZ ;  /* 0x0000001029147819 */ /* 0x000fe200000006ff */
[----:B------:R-:W-:Y:S01]  /*68d0*/  FFMA R2, R35, R21, R2 ;  /* 0x0000001523027223 */ /* 0x000fe20000000002 */
[----:B------:R-:W-:Y:S01]  /*68e0*/  SHF.L.U32 R21, R43, 0x10, RZ ;  /* 0x000000102b157819 */ /* 0x000fe200000006ff */
[C---:B------:R-:W-:Y:S01]  /*68f0*/  FMUL R4, R33.reuse, R8 ;  /* 0x0000000821047220 */ /* 0x040fe20000400000 */
[----:B------:R-:W-:Y:S01]  /*6900*/  FMUL R5, R33, R9 ;  /* 0x0000000921057220 */ /* 0x000fe20000400000 */
[C---:B------:R-:W-:Y:S01]  /*6910*/  FFMA R3, R35.reuse, R20, R3 ;  /* 0x0000001423037223 */ /* 0x040fe20000000003 */
[----:B------:R-:W-:Y:S01]  /*6920*/  SHF.L.U32 R20, R42, 0x10, RZ ;  /* 0x000000102a147819 */ /* 0x000fe200000006ff */
[----:B------:R-:W-:Y:S01]  /*6930*/  FFMA R7, R35, R36, R7 ;  /* 0x0000002423077223 */ /* 0x000fe20000000007 */
[----:B------:R-:W-:Y:S01]  /*6940*/  LOP3.LUT R36, R43, 0xffff0000, RZ, 0xc0, !PT ;  /* 0xffff00002b247812 */ /* 0x000fe200078ec0ff */
[----:B------:R-:W-:Y:S01]  /*6950*/  FMUL R6, R33, R10 ;  /* 0x0000000a21067220 */ /* 0x000fe20000400000 */
[----:B------:R-:W-:Y:S01]  /*6960*/  F2FP.BF16.F32.PACK_AB R44, R2, R0 ;  /* 0x00000000022c723e */ /* 0x000fe200000010ff */
[----:B------:R-:W-:Y:S01]  /*6970*/  FFMA R4, R35, R20, R4 ;  /* 0x0000001423047223 */ /* 0x000fe20000000004 */
[----:B------:R-:W-:Y:S01]  /*6980*/  LOP3.LUT R20, R42, 0xffff0000, RZ, 0xc0, !PT ;  /* 0xffff00002a147812 */ /* 0x000fe200078ec0ff */
[----:B------:R-:W-:Y:S01]  /*6990*/  FMUL R11, R33, R11 ;  /* 0x0000000b210b7220 */ /* 0x000fe20000400000 */
[----:B------:R-:W-:Y:S01]  /*69a0*/  F2FP.BF16.F32.PACK_AB R45, R7, R3 ;  /* 0x00000003072d723e */ /* 0x000fe200000010ff */
[C---:B------:R-:W-:Y:S01]  /*69b0*/  FMUL R8, R33.reuse, R12 ;  /* 0x0000000c21087220 */ /* 0x040fe20000400000 */
[----:B------:R-:W-:Y:S01]  /*69c0*/  FMUL R9, R33, R13 ;  /* 0x0000000d21097220 */ /* 0x000fe20000400000 */
[C---:B------:R-:W-:Y:S01]  /*69d0*/  FFMA R5, R35.reuse, R20, R5 ;  /* 0x0000001423057223 */ /* 0x040fe20000000005 */
[----:B------:R-:W-:Y:S01]  /*69e0*/  LOP3.LUT R20, R48, 0xffff0000, RZ, 0xc0, !PT ;  /* 0xffff000030147812 */ /* 0x000fe200078ec0ff */
[----:B------:R-:W-:Y:S01]  /*69f0*/  FFMA R6, R35, R21, R6 ;  /* 0x0000001523067223 */ /* 0x000fe20000000006 */
[----:B------:R-:W-:Y:S01]  /*6a00*/  SHF.L.U32 R21, R49, 0x10, RZ ;  /* 0x0000001031157819 */ /* 0x000fe200000006ff */
[----:B------:R-:W-:Y:S01]  /*6a10*/  FFMA R11, R35, R36, R11 ;  /* 0x00000024230b7223 */ /* 0x000fe2000000000b */
[----:B------:R-:W-:Y:S01]  /*6a20*/  LOP3.LUT R36, R51, 0xffff0000, RZ, 0xc0, !PT ;  /* 0xffff000033247812 */ /* 0x000fe200078ec0ff */
[C---:B------:R-:W-:Y:S01]  /*6a30*/  FFMA R8, R35.reuse, R37, R8 ;  /* 0x0000002523087223 */ /* 0x040fe20000000008 */
[----:B------:R-:W-:Y:S01]  /*6a40*/  FFMA R9, R35, R20, R9 ;  /* 0x0000001423097223 */ /* 0x000fe20000000009 */
[----:B------:R-:W-:Y:S01]  /*6a50*/  FMUL R10, R33, R14 ;  /* 0x0000000e210a7220 */ /* 0x000fe20000400000 */
[----:B------:R-:W-:Y:S01]  /*6a60*/  LOP3.LUT R20, R49, 0xffff0000, RZ, 0xc0, !PT ;  /* 0xffff000031147812 */ /* 0x000fe200078ec0ff */
[C---:B------:R-:W-:Y:S01]  /*6a70*/  FMUL R15, R33.reuse, R15 ;  /* 0x0000000f210f7220 */ /* 0x040fe20000400000 */
[----:B------:R-:W-:Y:S01]  /*6a80*/  FMUL R12, R33, R16 ;  /* 0x00000010210c7220 */ /* 0x000fe20000400000 */
[C---:B------:R-:W-:Y:S01]  /*6a90*/  FFMA R10, R35.reuse, R21, R10 ;  /* 0x00000015230a7223 */ /* 0x040fe2000000000a */
[C---:B------:R-:W-:Y:S01]  /*6aa0*/  SHF.L.U32 R21, R50.reuse, 0x10, RZ ;  /* 0x0000001032157819 */ /* 0x040fe200000006ff */
[----:B------:R-:W-:Y:S01]  /*6ab0*/  FFMA R15, R35, R20, R15 ;  /* 0x00000014230f7223 */ /* 0x000fe2000000000f */
[----:B------:R-:W-:Y:S01]  /*6ac0*/  LOP3.LUT R20, R50, 0xffff0000, RZ, 0xc0, !PT ;  /* 0xffff000032147812 */ /* 0x000fe200078ec0ff */
[----:B------:R-:W-:Y:S01]  /*6ad0*/  FMUL R13, R33, R17 ;  /* 0x00000011210d7220 */ /* 0x000fe20000400000 */
[----:B------:R-:W-:Y:S01]  /*6ae0*/  SHF.L.U32 R37, R51, 0x10, RZ ;  /* 0x0000001033257819 */ /* 0x000fe200000006ff */
[C---:B------:R-:W-:Y:S01]  /*6af0*/  FMUL R14, R33.reuse, R18 ;  /* 0x00000012210e7220 */ /* 0x040fe20000400000 */
        /* <DEDUP_REMOVED lines=21> */
[----:B------:R-:W-:Y:S02]  /*6c50*/  UIADD3 UR8, UP0, UPT, UR52, 0x680, URZ ;  /* 0x0000068034087890 */ /* 0x000fe4000ff1e0ff */
[----:B------:R-:W-:Y:S02]  /*6c60*/  UIADD3 UR5, UPT, UPT, UR41, 0x20, URZ ;  /* 0x0000002029057890 */ /* 0x000fe4000fffe0ff */
[----:B------:R-:W-:Y:S02]  /*6c70*/  UIADD3 UR4, UPT, UPT, UR48, 0x1200, URZ ;  /* 0x0000120030047890 */ /* 0x000fe4000fffe0ff */
[----:B------:R-:W-:Y:S01]  /*6c80*/  UIADD3.X UR9, UPT, UPT, URZ, UR53, URZ, UP0, !UPT ;  /* 0x00000035ff097290 */ /* 0x000fe200087fe4ff */
[----:B------:R-:W-:Y:S01]  /*6c90*/  UMOV UR6, UR42 ;  /* 0x0000002a00067c82 */ /* 0x000fe20008000000 */
[----:B------:R-:W-:Y:S07]  /*6ca0*/  UMOV UR7, UR36 ;  /* 0x0000002400077c82 */ /* 0x000fee0008000000 */
[----:B------:R2:W-:Y:S01]  /*6cb0*/  UTMASTG.3D [UR4], [UR8] ;  /* 0x00000004080073b5 */ /* 0x0005e20008010000 */
[----:B------:R0:W-:Y:S01]  /*6cc0*/  UTMACMDFLUSH ;  /* 0x00000000000079b7 */ /* 0x0001e20000000000 */
[----:B--2---:R-:W-:Y:S04]  /*6cd0*/  DEPBAR.LE SB0, 0x1 ;  /* 0x000080400000791a */ /* 0x004fe80000000000 */
.L_x_112:
[----:B------:R-:W-:Y:S05]  /*6ce0*/  BSYNC.RECONVERGENT B0 ;  /* 0x0000000000007941 */ /* 0x000fea0003800200 */
.L_x_111:
[----:B------:R-:W-:Y:S01]  /*6cf0*/  BAR.SYNC.DEFER_BLOCKING 0x1, 0x80 ;  /* 0x0042000000007b1d */ /* 0x000fe20000010000 */
[----:B------:R-:W-:Y:S04]  /*6d00*/  UIADD3 UR40, UPT, UPT, UR51, 0x1, URZ ;  /* 0x0000000133287890 */ /* 0x000fe8000fffe0ff */
[----:B------:R-:W-:Y:S04]  /*6d10*/  UISETP.NE.AND UP0, UPT, UR40, 0x4, UPT ;  /* 0x000000042800788c */ /* 0x000fe8000bf05270 */
[----:B------:R-:W-:Y:S01]  /*6d20*/  USEL UR40, UR40, URZ, UP0 ;  /* 0x000000ff28287287 */ /* 0x000fe20008000000 */
[----:B------:R2:W-:Y:S01]  /*6d30*/  @P6 SYNCS.ARRIVE.TRANS64.RED.A1T0 RZ, [R38+URZ], RZ ;  /* 0x000000ff26ff69a7 */ /* 0x0005e200081004ff */
[----:B------:R-:W-:Y:S01]  /*6d40*/  BSSY B1, `(.L_x_113) ;  /* 0x0000014000017945 */ /* 0x000fe20003800000 */
[----:B------:R-:W4:Y:S02]  /*6d50*/  @P6 SYNCS.PHASECHK.TRANS64.TRYWAIT P0, [R83+URZ+0x80], R88 ;  /* 0x00008058530065a7 */ /* 0x000f2400080011ff */
[----:B----4-:R-:W-:Y:S01]  /*6d60*/  @P6 SEL R81, RZ, 0x1, !P0 ;  /* 0x00000001ff516807 */ /* 0x010fe20004000000 */
[----:B--2---:R-:W-:Y:S06]  /*6d70*/  @!P6 BRA `(.L_x_114) ;  /* 0x000000000040e947 */ /* 0x004fec0003800000 */
[----:B------:R-:W-:Y:S01]  /*6d80*/  ISETP.NE.AND P1, PT, R82, RZ, PT ;  /* 0x000000ff5200720c */ /* 0x000fe20003f25270 */
[----:B------:R-:W-:Y:S01]  /*6d90*/  BSSY B0, `(.L_x_115) ;  /* 0x0000009000007945 */ /* 0x000fe20003800000 */
[----:B------:R-:W-:Y:S11]  /*6da0*/  ISETP.NE.AND P0, PT, R81, RZ, PT ;  /* 0x000000ff5100720c */ /* 0x000ff60003f05270 */
[----:B------:R-:W-:Y:S05]  /*6db0*/  @P1 IMAD R2, R39, 0x1000, R80 ;  /* 0x0000100027021824 */ /* 0x000fea00078e0250 */
[----:B------:R-:W-:Y:S05]  /*6dc0*/  @P1 IADD3 R0, PT, PT, R2, UR48, RZ ;  /* 0x0000003002001c10 */ /* 0x000fea000fffe0ff */
[----:B------:R-:W-:Y:S01]  /*6dd0*/  @P1 IMAD.IADD R0, R71, 0x1, R0 ;  /* 0x0000000147001824 */ /* 0x000fe200078e0200 */
[----:B------:R-:W-:Y:S06]  /*6de0*/  @P0 BRA `(.L_x_116) ;  /* 0x00000000000c0947 */ /* 0x000fec0003800000 */
[----:B------:R-:W-:Y:S04]  /*6df0*/  SHF.L.U32 R4, R70, 0x1f, RZ ;  /* 0x0000001f46047819 */ /* 0x000fe800000006ff */
[----:B------:R-:W2:Y:S02]  /*6e00*/  SYNCS.PHASECHK.TRANS64.TRYWAIT P0, [R83+URZ+0x80], R4 ;  /* 0x00008004530075a7 */ /* 0x000ea400080011ff */
[----:B--2---:R-:W-:Y:S05]  /*6e10*/  @!P0 BRA `(.L_x_117) ;  /* 0x0000001c00e48947 */ /* 0x004fea0003800000 */
.L_x_116:
[----:B------:R-:W-:Y:S05]  /*6e20*/  BSYNC B0 ;  /* 0x0000000000007941 */ /* 0x000fea0003800000 */
.L_x_115:
[----:B------:R-:W-:Y:S02]  /*6e30*/  ISETP.NE.AND P0, PT, R82, RZ, PT ;  /* 0x000000ff5200720c */ /* 0x000fe40003f05270 */
[----:B------:R-:W-:Y:S11]  /*6e40*/  IADD3 R39, PT, PT, R39, 0x1, RZ ;  /* 0x0000000127277810 */ /* 0x000ff60007ffe0ff */
[----:B------:R-:W-:Y:S05]  /*6e50*/  @P0 WARPSYNC.ALL ;  /* 0x0000000000000948 */ /* 0x000fea0003800000 */
[----:B------:R4:W1:Y:S04]  /*6e60*/  @P0 LDSM.16.M88.4 R40, [R2+UR48+0x200] ;  /* 0x000200300228083b */ /* 0x0008680008000200 */
[----:B------:R4:W1:Y:S02]  /*6e70*/  @P0 LDSM.16.M88.4 R48, [R0+0x200] ;  /* 0x000200000030083b */ /* 0x0008640000000200 */
.L_x_114:
[----:B------:R-:W-:Y:S05]  /*6e80*/  BSYNC B1 ;  /* 0x0000000000017941 */ /* 0x000fea0003800000 */
.L_x_113:
[----:B----4-:R-:W-:Y:S05]  /*6e90*/  VIADD R0, R34, 0x40 ;  /* 0x0000004022007836 */ /* 0x010fea0000000000 */
[----:B------:R-:W-:Y:S04]  /*6ea0*/  SHF.R.U32.HI R0, RZ, 0x15, R0 ;  /* 0x00000015ff007819 */ /* 0x000fe80000011600 */
[----:B------:R-:W-:Y:S11]  /*6eb0*/  LOP3.LUT P0, RZ, R0, 0x3, R65, 0x48, !PT ;  /* 0x0000000300ff7812 */ /* 0x000ff60007804841 */
[----:B------:R-:W-:Y:S02]  /*6ec0*/  @!UPT UIADD3 URZ, UPT, UPT, URZ, URZ, URZ ;  /* 0x000000fffffff290 */ /* 0x000fe4000fffe0ff */
        /* <DEDUP_REMOVED lines=8> */
[----:B------:R-:W3:Y:S01]  /*6f50*/  LDCU.64 UR4, c[0x4][0x10] ;  /* 0x01000200ff0477ac */ /* 0x000ee20008000a00 */
[----:B----4-:R-:W-:Y:S01]  /*6f60*/  MOV R5, UR9 ;  /* 0x0000000900057c02 */ /* 0x010fe20008000f00 */
[----:B--2---:R-:W-:Y:S01]  /*6f70*/  IMAD.U32 R4, RZ, RZ, UR8 ;  /* 0x00000008ff047e24 */ /* 0x004fe2000f8e00ff */
[----:B-----5:R-:W-:Y:S01]  /*6f80*/  MOV R7, UR7 ;  /* 0x0000000700077c02 */ /* 0x020fe20008000f00 */
[----:B------:R-:W-:Y:S01]  /*6f90*/  IMAD.U32 R6, RZ, RZ, UR6 ;  /* 0x00000006ff067e24 */ /* 0x000fe2000f8e00ff */
[----:B---3--:R-:W-:Y:S01]  /*6fa0*/  MOV R11, UR5 ;  /* 0x00000005000b7c02 */ /* 0x008fe20008000f00 */
[----:B------:R-:W-:Y:S02]  /*6fb0*/  IMAD.U32 R10, RZ, RZ, UR4 ;  /* 0x00000004ff0a7e24 */ /* 0x000fe4000f8e00ff */
[----:B------:R-:W-:Y:S07]  /*6fc0*/  LEPC R20, `(.L_x_118) ;  /* 0x000000001014794e */ /* 0x000fee0000000000 */
[----:B-1----:R-:W-:Y:S05]  /*6fd0*/  CALL.ABS.NOINC R2 ;  /* 0x0000000002007343 */ /* 0x002fea0003c00000 */
.L_x_118:
        /* <DEDUP_REMOVED lines=10> */
[----:B--2---:R-:W1:Y:S01]  /*7080*/  LDTM.16dp256bit.x4 R4, tmem[UR4+0x40] ;  /* 0x00004004000479ee */ /* 0x004e620008120000 */
[----:B------:R-:W-:Y:S02]  /*7090*/  MOV R83, UR37 ;  /* 0x0000002500537c02 */ /* 0x000fe40008000f00 */
[----:B------:R-:W-:Y:S05]  /*70a0*/  LEA R88, R39, UR48, 0x3 ;  /* 0x0000003027587c11 */ /* 0x000fea000f8e18ff */
[----:B------:R-:W-:Y:S04]  /*70b0*/  @P6 LEA R38, R38, UR48, 0x3 ;  /* 0x0000003026266c11 */ /* 0x000fe8000f8e18ff */
[----:B------:R-:W-:Y:S04]  /*70c0*/  @P6 IADD3 R38, PT, PT, R38, 0xa0, RZ ;  /* 0x000000a026266810 */ /* 0x000fe80007ffe0ff */
[----:B------:R-:W-:Y:S02]  /*70d0*/  @P6 PRMT R38, R83, 0x654, R38 ;  /* 0x0000065453266816 */ /* 0x000fe40000000026 */
[----:B------:R-:W-:Y:S01]  /*70e0*/  @P6 SHF.L.U32 R83, R70, 0x1f, RZ ;  /* 0x0000001f46536819 */ /* 0x000fe200000006ff */
        /* <DEDUP_REMOVED lines=71> */
.L_x_120:
[----:B------:R-:W-:Y:S05]  /*7560*/  BSYNC.RECONVERGENT B0 ;  /* 0x0000000000007941 */ /* 0x000fea0003800200 */
.L_x_119:
        /* <DEDUP_REMOVED lines=19> */
.L_x_124:
[----:B------:R-:W-:Y:S05]  /*76a0*/  BSYNC B0 ;  /* 0x0000000000007941 */ /* 0x000fea0003800000 */
.L_x_123:
[----:B------:R-:W-:Y:S11]  /*76b0*/  ISETP.NE.AND P0, PT, R82, RZ, PT ;  /* 0x000000ff5200720c */ /* 0x000ff60003f05270 */
[----:B------:R-:W-:Y:S02]  /*76c0*/  @!UPT UIADD3 URZ, UPT, UPT, URZ, URZ, URZ ;  /* 0x000000fffffff290 */ /* 0x000fe4000fffe0ff */
[----:B------:R-:W-:Y:S05]  /*76d0*/  @P0 WARPSYNC.ALL ;  /* 0x0000000000000948 */ /* 0x000fea0003800000 */
[----:B------:R4:W1:Y:S04]  /*76e0*/  @P0 LDSM.16.M88.4 R40, [R39+UR48+0x200] ;  /* 0x000200302728083b */ /* 0x0008680008000200 */
[----:B------:R4:W1:Y:S02]  /*76f0*/  @P0 LDSM.16.M88.4 R48, [R0+0x200] ;  /* 0x000200000030083b */ /* 0x0008640000000200 */
.L_x_122:
[----:B------:R-:W-:Y:S05]  /*7700*/  BSYNC B1 ;  /* 0x0000000000017941 */ /* 0x000fea0003800000 */
.L_x_121:
[----:B----4-:R-:W-:Y:S05]  /*7710*/  VIADD R0, R34, 0x60 ;  /* 0x0000006022007836 */ /* 0x010fea0000000000 */
[----:B------:R-:W-:Y:S04]  /*7720*/  SHF.R.U32.HI R0, RZ, 0x15, R0 ;  /* 0x00000015ff007819 */ /* 0x000fe80000011600 */
[----:B------:R-:W-:Y:S11]  /*7730*/  LOP3.LUT P0, RZ, R0, 0x3, R65, 0x48, !PT ;  /* 0x0000000300ff7812 */ /* 0x000ff60007804841 */
[----:B------:R-:W-:Y:S02]  /*7740*/  @!UPT UIADD3 URZ, UPT, UPT, URZ, URZ, URZ ;  /* 0x000000fffffff290 */ /* 0x000fe4000fffe0ff */
[----:B------:R-:W-:Y:S05]  /*7750*/  @!P0 BRA `(.L_x_126) ;  /* 0x0000000000408947 */ /* 0x000fea0003800000 */
[----:B------:R-:W4:Y:S01]  /*7760*/  LDCU.64 UR8, c[0x4][0x70] ;  /* 0x01000e00ff0877ac */ /* 0x000f220008000a00 */
[----:B--2---:R-:W-:Y:S01]  /*7770*/  MOV R3, 0x0 ;  /* 0x0000000000037802 */ /* 0x004fe20000000f00 */
[----:B------:R-:W-:Y:S02]  /*7780*/  HFMA2 R12, -RZ, RZ, 0, 5.9604644775390625e-08 ;  /* 0x00000001ff0c7431 */ /* 0x000fe400000001ff */
[----:B------:R-:W-:Y:S02]  /*7790*/  IMAD.MOV.U32 R8, RZ, RZ, 0x192 ;  /* 0x00000192ff087424 */ /* 0x000fe400078e00ff */
[----:B------:R-:W-:Y:S01]  /*77a0*/  IMAD.MOV.U32 R13, RZ, RZ, RZ ;  /* 0x000000ffff0d7224 */ /* 0x000fe200078e00ff */
[----:B------:R-:W2:Y:S01]  /*77b0*/  LDCU.64 UR6, c[0x4][0x78] ;  /* 0x01000f00ff0677ac */ /* 0x000ea20008000a00 */
[----:B------:R-:W1:Y:S01]  /*77c0*/  LDC.64 R2, c[0x4][R3] ;  /* 0x0100000003027b82 */ /* 0x000e620000000a00 */
[----:B------:R-:W5:Y:S01]  /*77d0*/  LDCU.64 UR4, c[0x4][0x10] ;  /* 0x01000200ff0477ac */ /* 0x000f620008000a00 */
[----:B----4-:R-:W-:Y:S01]  /*77e0*/  MOV R5, UR9 ;  /* 0x0000000900057c02 */ /* 0x010fe20008000f00 */
[----:B------:R-:W-:Y:S01]  /*77f0*/  IMAD.U32 R4, RZ, RZ, UR8 ;  /* 0x00000008ff047e24 */ /* 0x000fe2000f8e00ff */
[----:B--2---:R-:W-:Y:S01]  /*7800*/  MOV R7, UR7 ;  /* 0x0000000700077c02 */ /* 0x004fe20008000f00 */
[----:B------:R-:W-:Y:S01]  /*7810*/  IMAD.U32 R6, RZ, RZ, UR6 ;  /* 0x00000006ff067e24 */ /* 0x000fe2000f8e00ff */
[----:B-----5:R-:W-:Y:S01]  /*7820*/  MOV R11, UR5 ;  /* 0x00000005000b7c02 */ /* 0x020fe20008000f00 */
[----:B------:R-:W-:Y:S02]  /*7830*/  IMAD.U32 R10, RZ, RZ, UR4 ;  /* 0x00000004ff0a7e24 */ /* 0x000fe4000f8e00ff */
[----:B------:R-:W-:Y:S07]  /*7840*/  LEPC R20, `(.L_x_126) ;  /* 0x000000001014794e */ /* 0x000fee0000000000 */
[----:B-1-3--:R-:W-:Y:S05]  /*7850*/  CALL.ABS.NOINC R2 ;  /* 0x0000000002007343 */ /* 0x00afea0003c00000 */
.L_x_126:
[----:B------:R-:W-:Y:S01]  /*7860*/  ISETP.NE.AND P0, PT, R72, RZ, PT ;  /* 0x000000ff4800720c */ /* 0x000fe20003f05270 */
[----:B------:R-:W-:Y:S05]  /*7870*/  WARPSYNC.ALL ;  /* 0x0000000000007948 */ /* 0x000fea0003800000 */
[----:B------:R-:W-:Y:S01]  /*7880*/  R2UR UR4, R34 ;  /* 0x00000000220472ca */ /* 0x000fe200000e0000 */
[----:B------:R-:W-:Y:S01]  /*7890*/  BSSY.RECONVERGENT B0, `(.L_x_127) ;  /* 0x0000052000007945 */ /* 0x000fe20003800200 */
[----:B------:R-:W-:Y:S02]  /*78a0*/  R2UR UR5, R79 ;  /* 0x000000004f0572ca */ /* 0x000fe400000e0000 */
[C---:B-1----:R-:W-:Y:S02]  /*78b0*/  SHF.L.U32 R20, R40.reuse, 0x10, RZ ;  /* 0x0000001028147819 */ /* 0x042fe400000006ff */
[----:B------:R-:W-:Y:S02]  /*78c0*/  LOP3.LUT R36, R40, 0xffff0000, RZ, 0xc0, !PT ;  /* 0xffff000028247812 */ /* 0x000fe400078ec0ff */
[C---:B------:R-:W-:Y:S02]  /*78d0*/  SHF.L.U32 R21, R41.reuse, 0x10, RZ ;  /* 0x0000001029157819 */ /* 0x040fe400000006ff */
[----:B------:R-:W-:Y:S02]  /*78e0*/  LOP3.LUT R38, R41, 0xffff0000, RZ, 0xc0, !PT ;  /* 0xffff000029267812 */ /* 0x000fe400078ec0ff */
[C---:B------:R-:W-:Y:S01]  /*78f0*/  SHF.L.U32 R37, R42.reuse, 0x10, RZ ;  /* 0x000000102a257819 */ /* 0x040fe200000006ff */
[----:B------:R-:W1:Y:S01]  /*7900*/  LDTM.16dp256bit.x4 R4, tmem[UR4+0x60] ;  /* 0x00006004000479ee */ /* 0x000e620008120000 */
[----:B------:R-:W-:Y:S01]  /*7910*/  LOP3.LUT R40, R42, 0xffff0000, RZ, 0xc0, !PT ;  /* 0xffff00002a287812 */ /* 0x000fe200078ec0ff */
[----:B------:R-:W-:Y:S01]  /*7920*/  NOP ;  /* 0x0000000000007918 */ /* 0x000fe20000000000 */
[C---:B------:R-:W-:Y:S01]  /*7930*/  SHF.L.U32 R39, R43.reuse, 0x10, RZ ;  /* 0x000000102b277819 */ /* 0x040fe200000006ff */
[----:B------:R-:W-:Y:S01]  /*7940*/  UIADD3 UR5, UPT, UPT, UR5, 0x110, URZ ;  /* 0x0000011005057890 */ /* 0x000fe2000fffe0ff */
[----:B------:R-:W-:Y:S02]  /*7950*/  LOP3.LUT R41, R43, 0xffff0000, RZ, 0xc0, !PT ;  /* 0xffff00002b297812 */ /* 0x000fe400078ec0ff */
[C---:B------:R-:W-:Y:S01]  /*7960*/  SHF.L.U32 R42, R48.reuse, 0x10, RZ ;  /* 0x00000010302a7819 */ /* 0x040fe200000006ff */
[----:B------:R-:W-:Y:S01]  /*7970*/  UPRMT UR5, UR37, 0x654, UR5 ;  /* 0x0000065425057896 */ /* 0x000fe20008000005 */
[----:B------:R-:W-:Y:S02]  /*7980*/  LOP3.LUT R43, R48, 0xffff0000, RZ, 0xc0, !PT ;  /* 0xffff0000302b7812 */ /* 0x000fe400078ec0ff */
[C---:B------:R-:W-:Y:S02]  /*7990*/  SHF.L.U32 R44, R49.reuse, 0x10, RZ ;  /* 0x00000010312c7819 */ /* 0x040fe400000006ff */
[----:B------:R-:W-:Y:S02]  /*79a0*/  LOP3.LUT R46, R49, 0xffff0000, RZ, 0xc0, !PT ;  /* 0xffff0000312e7812 */ /* 0x000fe400078ec0ff */
[C---:B------:R-:W-:Y:S02]  /*79b0*/  SHF.L.U32 R45, R50.reuse, 0x10, RZ ;  /* 0x00000010322d7819 */ /* 0x040fe400000006ff */
[----:B-1----:R-:W-:Y:S01]  /*79c0*/  SYNCS.ARRIVE.TRANS64.RED.A1T0 RZ, [UR5], RZ ;  /* 0x000000ffffff79a7 */ /* 0x002fe20008100405 */
[----:B------:R-:W-:Y:S02]  /*79d0*/  LOP3.LUT R48, R50, 0xffff0000, RZ, 0xc0, !PT ;  /* 0xffff000032307812 */ /* 0x000fe400078ec0ff */
[C---:B------:R-:W-:Y:S02]  /*79e0*/  SHF.L.U32 R47, R51.reuse, 0x10, RZ ;  /* 0x00000010332f7819 */ /* 0x040fe400000006ff */
[----:B------:R-:W-:Y:S01]  /*79f0*/  LOP3.LUT R50, R51, 0xffff0000, RZ, 0xc0, !PT ;  /* 0xffff000033327812 */ /* 0x000fe200078ec0ff */
[C---:B------:R-:W-:Y:S01]  /*7a00*/  FMUL R4, R33.reuse, R4 ;  /* 0x0000000421047220 */ /* 0x040fe20000400000 */
[C---:B------:R-:W-:Y:S01]  /*7a10*/  FMUL R5, R33.reuse, R5 ;  /* 0x0000000521057220 */ /* 0x040fe20000400000 */
[C---:B------:R-:W-:Y:S01]  /*7a20*/  FMUL R6, R33.reuse, R6 ;  /* 0x0000000621067220 */ /* 0x040fe20000400000 */
[----:B------:R-:W-:Y:S01]  /*7a30*/  FMUL R7, R33, R7 ;  /* 0x0000000721077220 */ /* 0x000fe20000400000 */
[C---:B------:R-:W-:Y:S01]  /*7a40*/  FFMA R4, R35.reuse, R20, R4 ;  /* 0x0000001423047223 */ /* 0x040fe20000000004 */
[C---:B------:R-:W-:Y:S01]  /*7a50*/  FFMA R5, R35.reuse, R36, R5 ;  /* 0x0000002423057223 */ /* 0x040fe20000000005 */
[C---:B------:R-:W-:Y:S01]  /*7a60*/  FFMA R6, R35.reuse, R21, R6 ;  /* 0x0000001523067223 */ /* 0x040fe20000000006 */
[----:B------:R-:W-:Y:S01]  /*7a70*/  FFMA R7, R35, R38, R7 ;  /* 0x0000002623077223 */ /* 0x000fe20000000007 */
[C---:B------:R-:W-:Y:S01]  /*7a80*/  FMUL R8, R33.reuse, R8 ;  /* 0x0000000821087220 */ /* 0x040fe20000400000 */
[----:B------:R-:W-:Y:S01]  /*7a90*/  FMUL R9, R33, R9 ;  /* 0x0000000921097220 */ /* 0x000fe20000400000 */
[----:B---3--:R-:W-:Y:S01]  /*7aa0*/  F2FP.BF16.F32.PACK_AB R80, R5, R4 ;  /* 0x000000040550723e */ /* 0x008fe200000010ff */
[----:B------:R-:W-:Y:S01]  /*7ab0*/  FMUL R0, R33, R10 ;  /* 0x0000000a21007220 */ /* 0x000fe20000400000 */
[----:B------:R-:W-:Y:S01]  /*7ac0*/  F2FP.BF16.F32.PACK_AB R81, R7, R6 ;  /* 0x000000060751723e */ /* 0x000fe200000010ff */
[C---:B------:R-:W-:Y:S01]  /*7ad0*/  FFMA R8, R35.reuse, R37, R8 ;  /* 0x0000002523087223 */ /* 0x040fe20000000008 */
[----:B------:R-:W-:Y:S01]  /*7ae0*/  FFMA R9, R35, R40, R9 ;  /* 0x0000002823097223 */ /* 0x000fe20000000009 */
[C---:B------:R-:W-:Y:S01]  /*7af0*/  FMUL R2, R33.reuse, R11 ;  /* 0x0000000b21027220 */ /* 0x040fe20000400000 */
[C---:B--2---:R-:W-:Y:S01]  /*7b00*/  FMUL R3, R33.reuse, R12 ;  /* 0x0000000c21037220 */ /* 0x044fe20000400000 */
[----:B------:R-:W-:Y:S01]  /*7b10*/  FMUL R10, R33, R13 ;  /* 0x0000000d210a7220 */ /* 0x000fe20000400000 */
[----:B------:R-:W-:Y:S01]  /*7b20*/  FFMA R0, R35, R39, R0 ;  /* 0x0000002723007223 */ /* 0x000fe20000000000 */
        /* <DEDUP_REMOVED lines=40> */
.L_x_128:
[----:B------:R-:W-:Y:S05]  /*7db0*/  BSYNC.RECONVERGENT B0 ;  /* 0x0000000000007941 */ /* 0x000fea0003800200 */
.L_x_127:
[----:B------:R-:W-:Y:S01]  /*7dc0*/  BAR.SYNC.DEFER_BLOCKING 0x1, 0x80 ;  /* 0x0042000000007b1d */ /* 0x000fe20000010000 */
[----:B------:R-:W-:Y:S01]  /*7dd0*/  UISETP.NE.AND UP0, UPT, UR49, -0x4, UPT ;  /* 0xfffffffc3100788c */ /* 0x000fe2000bf05270 */
[----:B------:R-:W-:Y:S08]  /*7de0*/  IADD3 R0, PT, PT, R30, 0x1, RZ ;  /* 0x000000011e007810 */ /* 0x000ff00007ffe0ff */
[----:B------:R-:W-:Y:S05]  /*7df0*/  BRA.U !UP0, `(.L_x_129) ;  /* 0x0000000108287547 */ /* 0x000fea000b800000 */
[----:B------:R-:W-:Y:S01]  /*7e00*/  ISETP.NE.AND P0, PT, R76, RZ, PT ;  /* 0x000000ff4c00720c */ /* 0x000fe20003f05270 */
[----:B------:R-:W-:Y:S01]  /*7e10*/  IMAD.U32 R3, RZ, RZ, UR51 ;  /* 0x00000033ff037e24 */ /* 0x000fe2000f8e00ff */
[----:B------:R-:W-:Y:S01]  /*7e20*/  UIADD3 UR51, UPT, UPT, UR51, 0x1, URZ ;  /* 0x0000000133337890 */ /* 0x000fe2000fffe0ff */
[----:B------:R-:W-:Y:S03]  /*7e30*/  IMAD.U32 R2, RZ, RZ, UR37 ;  /* 0x00000025ff027e24 */ /* 0x000fe6000f8e00ff */
[----:B------:R-:W-:Y:S04]  /*7e40*/  UISETP.NE.AND UP0, UPT, UR51, 0x4, UPT ;  /* 0x000000043300788c */ /* 0x000fe8000bf05270 */
[----:B------:R-:W-:Y:S03]  /*7e50*/  USEL UR51, UR51, URZ, UP0 ;  /* 0x000000ff33337287 */ /* 0x000fe60008000000 */
[----:B------:R-:W-:Y:S05]  /*7e60*/  @P0 LEA R3, R3, UR48, 0x3 ;  /* 0x0000003003030c11 */ /* 0x000fea000f8e18ff */
[----:B------:R-:W-:Y:S05]  /*7e70*/  @P0 VIADD R3, R3, 0xa0 ;  /* 0x000000a003030836 */ /* 0x000fea0000000000 */
[----:B------:R-:W-:Y:S04]  /*7e80*/  @P0 PRMT R2, R2, 0x654, R3 ;  /* 0x0000065402020816 */ /* 0x000fe80000000003 */
[----:B------:R2:W-:Y:S03]  /*7e90*/  @P0 SYNCS.ARRIVE.TRANS64.RED.A1T0 RZ, [R2+URZ], RZ ;  /* 0x000000ff02ff09a7 */ /* 0x0005e600081004ff */
.L_x_129:
[----:B------:R-:W-:Y:S01]  /*7ea0*/  ISETP.NE.AND P2, PT, R73, RZ, PT ;  /* 0x000000ff4900720c */ /* 0x000fe20003f45270 */
[----:B------:R-:W-:Y:S01]  /*7eb0*/  UIADD3 UR49, UPT, UPT, UR49, 0x4, URZ ;  /* 0x0000000431317890 */ /* 0x000fe2000fffe0ff */
[----:B------:R-:W-:Y:S01]  /*7ec0*/  ISETP.NE.AND P0, PT, R75, 0x2, PT ;  /* 0x000000024b00780c */ /* 0x000fe20003f05270 */
[----:B------:R-:W-:Y:S01]  /*7ed0*/  IMAD.IADD R20, R29, 0x1, R58 ;  /* 0x000000011d147824 */ /* 0x000fe200078e023a */
[----:B------:R-:W-:Y:S01]  /*7ee0*/  ISETP.NE.AND P1, PT, R0, 0x4, PT ;  /* 0x000000040000780c */ /* 0x000fe20003f25270 */
[----:B------:R-:W-:Y:S01]  /*7ef0*/  IMAD.IADD R21, R31, 0x1, R60 ;  /* 0x000000011f157824 */ /* 0x000fe200078e023c */
[----:B------:R-:W-:Y:S02]  /*7f00*/  SEL R3, RZ, 0x1, P0 ;  /* 0x00000001ff037807 */ /* 0x000fe40000000000 */
[----:B--2---:R-:W-:Y:S02]  /*7f10*/  SEL R2, RZ, 0x1, P1 ;  /* 0x00000001ff027807 */ /* 0x004fe40000800000 */
[----:B------:R-:W-:Y:S02]  /*7f20*/  LOP3.LUT R68, R68, R3, RZ, 0x3c, !PT ;  /* 0x0000000344447212 */ /* 0x000fe400078e3cff */
[----:B------:R-:W-:Y:S02]  /*7f30*/  LOP3.LUT R69, R69, R2, RZ, 0x3c, !PT ;  /* 0x0000000245457212 */ /* 0x000fe400078e3cff */
[----:B------:R-:W-:Y:S02]  /*7f40*/  @P2 R2UR UR36, R67 ;  /* 0x00000000432422ca */ /* 0x000fe400000e0000 */
[----:B------:R-:W-:Y:S02]  /*7f50*/  SEL R75, R75, RZ, P0 ;  /* 0x000000ff4b4b7207 */ /* 0x000fe40000000000 */
[----:B------:R-:W-:Y:S01]  /*7f60*/  SEL R30, R0, RZ, P1 ;  /* 0x000000ff001e7207 */ /* 0x000fe20000800000 */
[----:B------:R-:W-:Y:S10]  /*7f70*/  @P2 BRA `(.L_x_130) ;  /* 0xffffffd000182947 */ /* 0x000ff4000383ffff */
[----:B------:R-:W-:-:S09]  /*7f80*/  UISETP.NE.AND UP0, UPT, UR50, URZ, UPT ;  /* 0x000000ff3200728c */ /* 0x000fd2000bf05270 */
[----:B------:R-:W-:Y:S05]  /*7f90*/  BRA.U !UP0, `(.L_x_131) ;  /* 0x0000000108487547 */ /* 0x000fea000b800000 */
[----:B------:R-:W2:Y:S02]  /*7fa0*/  LDCU.64 UR4, c[0x0][0x890] ;  /* 0x00011200ff0477ac */ /* 0x000ea40008000a00 */
[----:B--2---:R-:W-:-:S04]  /*7fb0*/  UISETP.NE.U32.AND UP0, UPT, UR4, URZ, UPT ;  /* 0x000000ff0400728c */ /* 0x004fc8000bf05070 */
[----:B------:R-:W-:-:S09]  /*7fc0*/  UISETP.NE.AND.EX UP0, UPT, UR5, URZ, UPT, UP0 ;  /* 0x000000ff0500728c */ /* 0x000fd2000bf05300 */
[----:B------:R-:W-:Y:S05]  /*7fd0*/  BRA.U UP0, `(.L_x_132) ;  /* 0x00000001000c7547 */ /* 0x000fea000b800000 */
[----:B------:R-:W-:-:S13]  /*7fe0*/  FSETP.NEU.AND P0, PT, R35, RZ, PT ;  /* 0x000000ff2300720b */ /* 0x000fda0003f0d000 */
[----:B------:R-:W-:Y:S05]  /*7ff0*/  @!P0 EXIT ;  /* 0x000000000000894d */ /* 0x000fea0003800000 */
[----:B------:R-:W-:Y:S05]  /*8000*/  BRA `(.L_x_131) ;  /* 0x00000000002c7947 */ /* 0x000fea0003800000 */
.L_x_132:
[----:B------:R-:W-:Y:S01]  /*8010*/  ISETP.NE.AND P0, PT, R74, RZ, PT ;  /* 0x000000ff4a00720c */ /* 0x000fe20003f05270 */
[----:B------:R-:W-:-:S12]  /*8020*/  BSSY.RECONVERGENT B0, `(.L_x_131) ;  /* 0x0000009000007945 */ /* 0x000fd80003800200 */
[----:B------:R-:W-:Y:S05]  /*8030*/  @P0 BRA `(.L_x_133) ;  /* 0x0000000000140947 */ /* 0x000fea0003800000 */
[----:B------:R-:W2:Y:S02]  /*8040*/  LDCU.64 UR4, c[0x0][0x888] ;  /* 0x00011100ff0477ac */ /* 0x000ea40008000a00 */
[----:B--2---:R-:W-:-:S04]  /*8050*/  ISETP.NE.U32.AND P0, PT, RZ, UR4, PT ;  /* 0x00000004ff007c0c */ /* 0x004fc8000bf05070 */
[----:B------:R-:W-:-:S13]  /*8060*/  ISETP.NE.AND.EX P0, PT, RZ, UR5, PT, P0 ;  /* 0x00000005ff007c0c */ /* 0x000fda000bf05300 */
[----:B------:R-:W-:Y:S05]  /*8070*/  @!P0 EXIT ;  /* 0x000000000000894d */ /* 0x000fea0003800000 */
[----:B------:R-:W-:Y:S05]  /*8080*/  BRA `(.L_x_134) ;  /* 0x0000000000087947 */ /* 0x000fea0003800000 */
.L_x_133:
[----:B------:R-:W-:-:S13]  /*8090*/  FSETP.NEU.AND P0, PT, R35, RZ, PT ;  /* 0x000000ff2300720b */ /* 0x000fda0003f0d000 */
[----:B------:R-:W-:Y:S05]  /*80a0*/  @!P0 EXIT ;  /* 0x000000000000894d */ /* 0x000fea0003800000 */
.L_x_134:
[----:B------:R-:W-:Y:S05]  /*80b0*/  BSYNC.RECONVERGENT B0 ;  /* 0x0000000000007941 */ /* 0x000fea0003800200 */
.L_x_131:
[----:B------:R-:W-:Y:S01]  /*80c0*/  ULEA UR4, UR51, UR48, 0x3 ;  /* 0x0000003033047291 */ /* 0x000fe2000f8e18ff */
[----:B------:R-:W-:-:S04]  /*80d0*/  DEPBAR.LE SB0, 0x0 ;  /* 0x000080000000791a */ /* 0x000fc80000000000 */
[----:B------:R-:W-:-:S04]  /*80e0*/  UIADD3 UR4, UPT, UPT, UR4, 0xa0, URZ ;  /* 0x000000a004047890 */ /* 0x000fc8000fffe0ff */
[----:B------:R-:W-:-:S09]  /*80f0*/  UPRMT UR4, UR37, 0x654, UR4 ;  /* 0x0000065425047896 */ /* 0x000fd20008000004 */
[----:B------:R-:W-:Y:S01]  /*8100*/  SYNCS.ARRIVE.TRANS64.RED.A1T0 RZ, [UR4], RZ ;  /* 0x000000ffffff79a7 */ /* 0x000fe20008100404 */
[----:B------:R-:W-:Y:S05]  /*8110*/  EXIT ;  /* 0x000000000000794d */ /* 0x000fea0003800000 */
.L_x_19:
[----:B--2---:R2:W1:Y:S02]  /*8120*/  SYNCS.PHASECHK.TRANS64.TRYWAIT P0, [R3+URZ+0x140], R2 ;  /* 0x00014002030075a7 */ /* 0x00446400080011ff */
[----:B-1----:R-:W-:Y:S05]  /*8130*/  @!P0 NANOSLEEP.SYNCS 0x989680 ;  /* 0x009896800000895d */ /* 0x002fea0003900000 */
[----:B------:R-:W1:Y:S02]  /*8140*/  @!P0 SYNCS.PHASECHK.TRANS64 P0, [R3+URZ+0x140], R2 ;  /* 0x00014002030085a7 */ /* 0x000e6400080010ff */
[----:B-1----:R-:W-:Y:S05]  /*8150*/  @!P0 BRA `(.L_x_19) ;  /* 0xfffffffc00f08947 */ /* 0x002fea000383ffff */
[----:B------:R-:W-:Y:S05]  /*8160*/  BRA `(.L_x_135) ;  /* 0xffffff9400407947 */ /* 0x000fea000383ffff */
.L_x_22:
[----:B-1----:R-:W-:-:S07]  /*8170*/  MOV R2, UR33 ;  /* 0x0000002100027c02 */ /* 0x002fce0008000f00 */
.L_x_136:
[----:B-1----:R1:W2:Y:S02]  /*8180*/  SYNCS.PHASECHK.TRANS64.TRYWAIT P0, [R2+URZ+0x40], R5 ;  /* 0x00004005020075a7 */ /* 0x0022a400080011ff */
[----:B--2---:R-:W-:Y:S05]  /*8190*/  @!P0 NANOSLEEP.SYNCS 0x989680 ;  /* 0x009896800000895d */ /* 0x004fea0003900000 */
[----:B------:R-:W2:Y:S02]  /*81a0*/  @!P0 SYNCS.PHASECHK.TRANS64 P0, [R2+URZ+0x40], R5 ;  /* 0x00004005020085a7 */ /* 0x000ea400080010ff */
[----:B--2---:R-:W-:Y:S05]  /*81b0*/  @!P0 BRA `(.L_x_136) ;  /* 0xfffffffc00f08947 */ /* 0x004fea000383ffff */
[----:B------:R-:W-:Y:S05]  /*81c0*/  BRA `(.L_x_21) ;  /* 0xffffff9400907947 */ /* 0x000fea000383ffff */
.L_x_28:
[----:B-1----:R-:W-:-:S07]  /*81d0*/  MOV R2, UR17 ;  /* 0x0000001100027c02 */ /* 0x002fce0008000f00 */
.L_x_137:
[----:B-1----:R1:W2:Y:S02]  /*81e0*/  SYNCS.PHASECHK.TRANS64.TRYWAIT P0, [R2+URZ+0x40], R5 ;  /* 0x00004005020075a7 */ /* 0x0022a400080011ff */
[----:B--2---:R-:W-:Y:S05]  /*81f0*/  @!P0 NANOSLEEP.SYNCS 0x989680 ;  /* 0x009896800000895d */ /* 0x004fea0003900000 */
[----:B------:R-:W2:Y:S02]  /*8200*/  @!P0 SYNCS.PHASECHK.TRANS64 P0, [R2+URZ+0x40], R5 ;  /* 0x00004005020085a7 */ /* 0x000ea400080010ff */
[----:B--2---:R-:W-:Y:S05]  /*8210*/  @!P0 BRA `(.L_x_137) ;  /* 0xfffffffc00f08947 */ /* 0x004fea000383ffff */
[----:B------:R-:W-:Y:S05]  /*8220*/  BRA `(.L_x_27) ;  /* 0xffffff9800387947 */ /* 0x000fea000383ffff */
.L_x_32:
[----:B-1----:R1:W2:Y:S02]  /*8230*/  SYNCS.PHASECHK.TRANS64.TRYWAIT P0, [R2+URZ+0xd0], R3 ;  /* 0x0000d003020075a7 */ /* 0x0022a400080011ff */
[----:B--2---:R-:W-:Y:S05]  /*8240*/  @!P0 NANOSLEEP.SYNCS 0x989680 ;  /* 0x009896800000895d */ /* 0x004fea0003900000 */
[----:B------:R-:W2:Y:S02]  /*8250*/  @!P0 SYNCS.PHASECHK.TRANS64 P0, [R2+URZ+0xd0], R3 ;  /* 0x0000d003020085a7 */ /* 0x000ea400080010ff */
[----:B--2---:R-:W-:Y:S05]  /*8260*/  @!P0 BRA `(.L_x_32) ;  /* 0xfffffffc00f08947 */ /* 0x004fea000383ffff */
[----:B------:R-:W-:Y:S05]  /*8270*/  BRA `(.L_x_138) ;  /* 0xffffff9800c87947 */ /* 0x000fea000383ffff */
.L_x_36:
[----:B----4-:R-:W-:-:S07]  /*8280*/  MOV R0, UR5 ;  /* 0x0000000500007c02 */ /* 0x010fce0008000f00 */
.L_x_139:
[----:B-1----:R1:W2:Y:S02]  /*8290*/  SYNCS.PHASECHK.TRANS64.TRYWAIT P0, [R0+URZ], R3 ;  /* 0x00000003000075a7 */ /* 0x0022a400080011ff */
[----:B--2---:R-:W-:Y:S05]  /*82a0*/  @!P0 NANOSLEEP.SYNCS 0x989680 ;  /* 0x009896800000895d */ /* 0x004fea0003900000 */
[----:B------:R-:W2:Y:S02]  /*82b0*/  @!P0 SYNCS.PHASECHK.TRANS64 P0, [R0+URZ], R3 ;  /* 0x00000003000085a7 */ /* 0x000ea400080010ff */
[----:B--2---:R-:W-:Y:S05]  /*82c0*/  @!P0 BRA `(.L_x_139) ;  /* 0xfffffffc00f08947 */ /* 0x004fea000383ffff */
[----:B------:R-:W-:Y:S05]  /*82d0*/  BRA `(.L_x_140) ;  /* 0xffffffa000387947 */ /* 0x000fea000383ffff */
.L_x_37:
[----:B----4-:R-:W-:-:S07]  /*82e0*/  MOV R0, UR5 ;  /* 0x0000000500007c02 */ /* 0x010fce0008000f00 */
.L_x_141:
[----:B-1----:R1:W2:Y:S02]  /*82f0*/  SYNCS.PHASECHK.TRANS64.TRYWAIT P0, [R0+URZ], R3 ;  /* 0x00000003000075a7 */ /* 0x0022a400080011ff */
[----:B--2---:R-:W-:Y:S05]  /*8300*/  @!P0 NANOSLEEP.SYNCS 0x989680 ;  /* 0x009896800000895d */ /* 0x004fea0003900000 */
[----:B------:R-:W2:Y:S02]  /*8310*/  @!P0 SYNCS.PHASECHK.TRANS64 P0, [R0+URZ], R3 ;  /* 0x00000003000085a7 */ /* 0x000ea400080010ff */
[----:B--2---:R-:W-:Y:S05]  /*8320*/  @!P0 BRA `(.L_x_141) ;  /* 0xfffffffc00f08947 */ /* 0x004fea000383ffff */
[----:B------:R-:W-:Y:S05]  /*8330*/  BRA `(.L_x_142) ;  /* 0xffffffa000447947 */ /* 0x000fea000383ffff */
.L_x_38:
[----:B----4-:R-:W-:-:S07]  /*8340*/  MOV R0, UR5 ;  /* 0x0000000500007c02 */ /* 0x010fce0008000f00 */
.L_x_143:
[----:B-1----:R1:W2:Y:S02]  /*8350*/  SYNCS.PHASECHK.TRANS64.TRYWAIT P0, [R0+URZ], R3 ;  /* 0x00000003000075a7 */ /* 0x0022a400080011ff */
[----:B--2---:R-:W-:Y:S05]  /*8360*/  @!P0 NANOSLEEP.SYNCS 0x989680 ;  /* 0x009896800000895d */ /* 0x004fea0003900000 */
[----:B------:R-:W2:Y:S02]  /*8370*/  @!P0 SYNCS.PHASECHK.TRANS64 P0, [R0+URZ], R3 ;  /* 0x00000003000085a7 */ /* 0x000ea400080010ff */
[----:B--2---:R-:W-:Y:S05]  /*8380*/  @!P0 BRA `(.L_x_143) ;  /* 0xfffffffc00f08947 */ /* 0x004fea000383ffff */
[----:B------:R-:W-:Y:S05]  /*8390*/  BRA `(.L_x_144) ;  /* 0xffffffa000507947 */ /* 0x000fea000383ffff */
.L_x_39:
[----:B----4-:R-:W-:-:S07]  /*83a0*/  MOV R0, UR5 ;  /* 0x0000000500007c02 */ /* 0x010fce0008000f00 */
.L_x_145:
[----:B-1----:R1:W2:Y:S02]  /*83b0*/  SYNCS.PHASECHK.TRANS64.TRYWAIT P0, [R0+URZ], R3 ;  /* 0x00000003000075a7 */ /* 0x0022a400080011ff */
[----:B--2---:R-:W-:Y:S05]  /*83c0*/  @!P0 NANOSLEEP.SYNCS 0x989680 ;  /* 0x009896800000895d */ /* 0x004fea0003900000 */
[----:B------:R-:W2:Y:S02]  /*83d0*/  @!P0 SYNCS.PHASECHK.TRANS64 P0, [R0+URZ], R3 ;  /* 0x00000003000085a7 */ /* 0x000ea400080010ff */
[----:B--2---:R-:W-:Y:S05]  /*83e0*/  @!P0 BRA `(.L_x_145) ;  /* 0xfffffffc00f08947 */ /* 0x004fea000383ffff */
[----:B------:R-:W-:Y:S05]  /*83f0*/  BRA `(.L_x_146) ;  /* 0xffffffa0005c7947 */ /* 0x000fea000383ffff */
.L_x_40:
[----:B----4-:R-:W-:-:S07]  /*8400*/  MOV R0, UR5 ;  /* 0x0000000500007c02 */ /* 0x010fce0008000f00 */
.L_x_147:
[----:B-1----:R1:W2:Y:S02]  /*8410*/  SYNCS.PHASECHK.TRANS64.TRYWAIT P0, [R0+URZ], R3 ;  /* 0x00000003000075a7 */ /* 0x0022a400080011ff */
[----:B--2---:R-:W-:Y:S05]  /*8420*/  @!P0 NANOSLEEP.SYNCS 0x989680 ;  /* 0x009896800000895d */ /* 0x004fea0003900000 */
[----:B------:R-:W2:Y:S02]  /*8430*/  @!P0 SYNCS.PHASECHK.TRANS64 P0, [R0+URZ], R3 ;  /* 0x00000003000085a7 */ /* 0x000ea400080010ff */
[----:B--2---:R-:W-:Y:S05]  /*8440*/  @!P0 BRA `(.L_x_147) ;  /* 0xfffffffc00f08947 */ /* 0x004fea000383ffff */
[----:B------:R-:W-:Y:S05]  /*8450*/  BRA `(.L_x_148) ;  /* 0xffffffa000687947 */ /* 0x000fea000383ffff */
.L_x_41:
[----:B----4-:R-:W-:-:S07]  /*8460*/  MOV R0, UR5 ;  /* 0x0000000500007c02 */ /* 0x010fce0008000f00 */
.L_x_149:
[----:B-1----:R1:W2:Y:S02]  /*8470*/  SYNCS.PHASECHK.TRANS64.TRYWAIT P0, [R0+URZ], R3 ;  /* 0x00000003000075a7 */ /* 0x0022a400080011ff */
[----:B--2---:R-:W-:Y:S05]  /*8480*/  @!P0 NANOSLEEP.SYNCS 0x989680 ;  /* 0x009896800000895d */ /* 0x004fea0003900000 */
[----:B------:R-:W2:Y:S02]  /*8490*/  @!P0 SYNCS.PHASECHK.TRANS64 P0, [R0+URZ], R3 ;  /* 0x00000003000085a7 */ /* 0x000ea400080010ff */
[----:B--2---:R-:W-:Y:S05]  /*84a0*/  @!P0 BRA `(.L_x_149) ;  /* 0xfffffffc00f08947 */ /* 0x004fea000383ffff */
[----:B------:R-:W-:Y:S05]  /*84b0*/  BRA `(.L_x_150) ;  /* 0xffffffa000747947 */ /* 0x000fea000383ffff */
.L_x_42:
[----:B----4-:R-:W-:-:S07]  /*84c0*/  MOV R0, UR5 ;  /* 0x0000000500007c02 */ /* 0x010fce0008000f00 */
.L_x_151:
[----:B-1----:R1:W2:Y:S02]  /*84d0*/  SYNCS.PHASECHK.TRANS64.TRYWAIT P0, [R0+URZ], R3 ;  /* 0x00000003000075a7 */ /* 0x0022a400080011ff */
[----:B--2---:R-:W-:Y:S05]  /*84e0*/  @!P0 NANOSLEEP.SYNCS 0x989680 ;  /* 0x009896800000895d */ /* 0x004fea0003900000 */
[----:B------:R-:W2:Y:S02]  /*84f0*/  @!P0 SYNCS.PHASECHK.TRANS64 P0, [R0+URZ], R3 ;  /* 0x00000003000085a7 */ /* 0x000ea400080010ff */
[----:B--2---:R-:W-:Y:S05]  /*8500*/  @!P0 BRA `(.L_x_151) ;  /* 0xfffffffc00f08947 */ /* 0x004fea000383ffff */
[----:B------:R-:W-:Y:S05]  /*8510*/  BRA `(.L_x_152) ;  /* 0xffffffa000807947 */ /* 0x000fea000383ffff */
.L_x_45:
[----:B-1----:R1:W2:Y:S02]  /*8520*/  SYNCS.PHASECHK.TRANS64.TRYWAIT P0, [R0+URZ+0x130], R5 ;  /* 0x00013005000075a7 */ /* 0x0022a400080011ff */
[----:B--2---:R-:W-:Y:S05]  /*8530*/  @!P0 NANOSLEEP.SYNCS 0x989680 ;  /* 0x009896800000895d */ /* 0x004fea0003900000 */
[----:B------:R-:W2:Y:S02]  /*8540*/  @!P0 SYNCS.PHASECHK.TRANS64 P0, [R0+URZ+0x130], R5 ;  /* 0x00013005000085a7 */ /* 0x000ea400080010ff */
[----:B--2---:R-:W-:Y:S05]  /*8550*/  @!P0 BRA `(.L_x_45) ;  /* 0xfffffffc00f08947 */ /* 0x004fea000383ffff */
[----:B------:R-:W-:Y:S05]  /*8560*/  BRA `(.L_x_153) ;  /* 0xffffffa000dc7947 */ /* 0x000fea000383ffff */
.L_x_46:
[----:B------:R-:W-:-:S07]  /*8570*/  MOV R0, UR5 ;  /* 0x0000000500007c02 */ /* 0x000fce0008000f00 */
.L_x_154:
[----:B-1----:R1:W2:Y:S02]  /*8580*/  SYNCS.PHASECHK.TRANS64.TRYWAIT P0, [R0+URZ+0xe0], R5 ;  /* 0x0000e005000075a7 */ /* 0x0022a400080011ff */
[----:B--2---:R-:W-:Y:S05]  /*8590*/  @!P0 NANOSLEEP.SYNCS 0x989680 ;  /* 0x009896800000895d */ /* 0x004fea0003900000 */
[----:B------:R-:W2:Y:S02]  /*85a0*/  @!P0 SYNCS.PHASECHK.TRANS64 P0, [R0+URZ+0xe0], R5 ;  /* 0x0000e005000085a7 */ /* 0x000ea400080010ff */
[----:B--2---:R-:W-:Y:S05]  /*85b0*/  @!P0 BRA `(.L_x_154) ;  /* 0xfffffffc00f08947 */ /* 0x004fea000383ffff */
[----:B------:R-:W-:Y:S05]  /*85c0*/  BRA `(.L_x_155) ;  /* 0xffffffa000ec7947 */ /* 0x000fea000383ffff */
.L_x_47:
[----:B-1----:R1:W2:Y:S02]  /*85d0*/  SYNCS.PHASECHK.TRANS64.TRYWAIT P1, [R0+URZ+0xd0], R5 ;  /* 0x0000d005000075a7 */ /* 0x0022a400080211ff */
[----:B--2---:R-:W-:Y:S05]  /*85e0*/  @!P1 NANOSLEEP.SYNCS 0x989680 ;  /* 0x009896800000995d */ /* 0x004fea0003900000 */
[----:B------:R-:W2:Y:S02]  /*85f0*/  @!P1 SYNCS.PHASECHK.TRANS64 P1, [R0+URZ+0xd0], R5 ;  /* 0x0000d005000095a7 */ /* 0x000ea400080210ff */
[----:B--2---:R-:W-:Y:S05]  /*8600*/  @!P1 BRA `(.L_x_47) ;  /* 0xfffffffc00f09947 */ /* 0x004fea000383ffff */
[----:B------:R-:W-:Y:S05]  /*8610*/  BRA `(.L_x_156) ;  /* 0xffffffa4001c7947 */ /* 0x000fea000383ffff */
.L_x_50:
[----:B------:R-:W-:-:S07]  /*8620*/  MOV R0, UR5 ;  /* 0x0000000500007c02 */ /* 0x000fce0008000f00 */
.L_x_157:
[----:B-1----:R1:W2:Y:S02]  /*8630*/  SYNCS.PHASECHK.TRANS64.TRYWAIT P0, [R0+URZ+0xe0], R3 ;  /* 0x0000e003000075a7 */ /* 0x0022a400080011ff */
[----:B--2---:R-:W-:Y:S05]  /*8640*/  @!P0 NANOSLEEP.SYNCS 0x989680 ;  /* 0x009896800000895d */ /* 0x004fea0003900000 */
[----:B------:R-:W2:Y:S02]  /*8650*/  @!P0 SYNCS.PHASECHK.TRANS64 P0, [R0+URZ+0xe0], R3 ;  /* 0x0000e003000085a7 */ /* 0x000ea400080010ff */
[----:B--2---:R-:W-:Y:S05]  /*8660*/  @!P0 BRA `(.L_x_157) ;  /* 0xfffffffc00f08947 */ /* 0x004fea000383ffff */
[----:B------:R-:W-:Y:S05]  /*8670*/  BRA `(.L_x_49) ;  /* 0xffffffa400707947 */ /* 0x000fea000383ffff */
.L_x_57:
[----:B-1----:R1:W2:Y:S02]  /*8680*/  SYNCS.PHASECHK.TRANS64.TRYWAIT P1, [R0+URZ+0xd0], R5 ;  /* 0x0000d005000075a7 */ /* 0x0022a400080211ff */
[----:B--2---:R-:W-:Y:S05]  /*8690*/  @!P1 NANOSLEEP.SYNCS 0x989680 ;  /* 0x009896800000995d */ /* 0x004fea0003900000 */
[----:B------:R-:W2:Y:S02]  /*86a0*/  @!P1 SYNCS.PHASECHK.TRANS64 P1, [R0+URZ+0xd0], R5 ;  /* 0x0000d005000095a7 */ /* 0x000ea400080210ff */
[----:B--2---:R-:W-:Y:S05]  /*86b0*/  @!P1 BRA `(.L_x_57) ;  /* 0xfffffffc00f09947 */ /* 0x004fea000383ffff */
[----:B------:R-:W-:Y:S05]  /*86c0*/  BRA `(.L_x_158) ;  /* 0xffffffa800e07947 */ /* 0x000fea000383ffff */
.L_x_58:
[----:B------:R-:W-:-:S07]  /*86d0*/  MOV R3, UR7 ;  /* 0x0000000700037c02 */ /* 0x000fce0008000f00 */
.L_x_159:
[----:B-1----:R1:W2:Y:S02]  /*86e0*/  SYNCS.PHASECHK.TRANS64.TRYWAIT P0, [R3+URZ+0x110], R0 ;  /* 0x00011000030075a7 */ /* 0x0022a400080011ff */
[----:B--2---:R-:W-:Y:S05]  /*86f0*/  @!P0 NANOSLEEP.SYNCS 0x989680 ;  /* 0x009896800000895d */ /* 0x004fea0003900000 */
[----:B------:R-:W2:Y:S02]  /*8700*/  @!P0 SYNCS.PHASECHK.TRANS64 P0, [R3+URZ+0x110], R0 ;  /* 0x00011000030085a7 */ /* 0x000ea400080010ff */
[----:B--2---:R-:W-:Y:S05]  /*8710*/  @!P0 BRA `(.L_x_159) ;  /* 0xfffffffc00f08947 */ /* 0x004fea000383ffff */
[----:B------:R-:W-:Y:S05]  /*8720*/  BRA `(.L_x_160) ;  /* 0xffffffac00307947 */ /* 0x000fea000383ffff */
.L_x_61:
[----:B------:R-:W-:Y:S07]  /*8730*/  MOV R0, UR6 ;  /* 0x0000000600007c02 */ /* 0x000fee0008000f00 */
.L_x_161:
[----:B-1----:R1:W2:Y:S02]  /*8740*/  SYNCS.PHASECHK.TRANS64.TRYWAIT P0, [R0+URZ], R3 ;  /* 0x00000003000075a7 */ /* 0x0022a400080011ff */
[----:B--2---:R-:W-:Y:S05]  /*8750*/  @!P0 NANOSLEEP.SYNCS 0x989680 ;  /* 0x009896800000895d */ /* 0x004fea0003900000 */
[----:B------:R-:W2:Y:S02]  /*8760*/  @!P0 SYNCS.PHASECHK.TRANS64 P0, [R0+URZ], R3 ;  /* 0x00000003000085a7 */ /* 0x000ea400080010ff */
[----:B--2---:R-:W-:Y:S05]  /*8770*/  @!P0 BRA `(.L_x_161) ;  /* 0xfffffffc00f08947 */ /* 0x004fea000383ffff */
[----:B------:R-:W-:Y:S05]  /*8780*/  BRA `(.L_x_60) ;  /* 0xffffffac004c7947 */ /* 0x000fea000383ffff */
.L_x_64:
[----:B------:R-:W-:-:S07]  /*8790*/  MOV R0, UR6 ;  /* 0x0000000600007c02 */ /* 0x000fce0008000f00 */
.L_x_162:
[----:B--2---:R2:W4:Y:S02]  /*87a0*/  SYNCS.PHASECHK.TRANS64.TRYWAIT P0, [R0+URZ], R3 ;  /* 0x00000003000075a7 */ /* 0x00452400080011ff */
[----:B----4-:R-:W-:Y:S05]  /*87b0*/  @!P0 NANOSLEEP.SYNCS 0x989680 ;  /* 0x009896800000895d */ /* 0x010fea0003900000 */
[----:B------:R-:W4:Y:S02]  /*87c0*/  @!P0 SYNCS.PHASECHK.TRANS64 P0, [R0+URZ], R3 ;  /* 0x00000003000085a7 */ /* 0x000f2400080010ff */
[----:B----4-:R-:W-:Y:S05]  /*87d0*/  @!P0 BRA `(.L_x_162) ;  /* 0xfffffffc00f08947 */ /* 0x010fea000383ffff */
[----:B------:R-:W-:Y:S05]  /*87e0*/  BRA `(.L_x_163) ;  /* 0xffffffb000287947 */ /* 0x000fea000383ffff */
.L_x_65:
[----:B------:R-:W-:-:S07]  /*87f0*/  MOV R0, UR6 ;  /* 0x0000000600007c02 */ /* 0x000fce0008000f00 */
.L_x_164:
[----:B-1----:R1:W2:Y:S02]  /*8800*/  SYNCS.PHASECHK.TRANS64.TRYWAIT P0, [R0+URZ], R3 ;  /* 0x00000003000075a7 */ /* 0x0022a400080011ff */
[----:B--2---:R-:W-:Y:S05]  /*8810*/  @!P0 NANOSLEEP.SYNCS 0x989680 ;  /* 0x009896800000895d */ /* 0x004fea0003900000 */
[----:B------:R-:W2:Y:S02]  /*8820*/  @!P0 SYNCS.PHASECHK.TRANS64 P0, [R0+URZ], R3 ;  /* 0x00000003000085a7 */ /* 0x000ea400080010ff */
[----:B--2---:R-:W-:Y:S05]  /*8830*/  @!P0 BRA `(.L_x_164) ;  /* 0xfffffffc00f08947 */ /* 0x004fea000383ffff */
[----:B------:R-:W-:Y:S05]  /*8840*/  BRA `(.L_x_165) ;  /* 0xffffffb000347947 */ /* 0x000fea000383ffff */
.L_x_66:
[----:B------:R-:W-:-:S07]  /*8850*/  MOV R0, UR6 ;  /* 0x0000000600007c02 */ /* 0x000fce0008000f00 */
.L_x_166:
[----:B-1----:R1:W2:Y:S02]  /*8860*/  SYNCS.PHASECHK.TRANS64.TRYWAIT P0, [R0+URZ], R3 ;  /* 0x00000003000075a7 */ /* 0x0022a400080011ff */
[----:B--2---:R-:W-:Y:S05]  /*8870*/  @!P0 NANOSLEEP.SYNCS 0x989680 ;  /* 0x009896800000895d */ /* 0x004fea0003900000 */
[----:B------:R-:W2:Y:S02]  /*8880*/  @!P0 SYNCS.PHASECHK.TRANS64 P0, [R0+URZ], R3 ;  /* 0x00000003000085a7 */ /* 0x000ea400080010ff */
[----:B--2---:R-:W-:Y:S05]  /*8890*/  @!P0 BRA `(.L_x_166) ;  /* 0xfffffffc00f08947 */ /* 0x004fea000383ffff */
[----:B------:R-:W-:Y:S05]  /*88a0*/  BRA `(.L_x_167) ;  /* 0xffffffb000407947 */ /* 0x000fea000383ffff */
.L_x_67:
[----:B------:R-:W-:-:S07]  /*88b0*/  MOV R0, UR7 ;  /* 0x0000000700007c02 */ /* 0x000fce0008000f00 */
.L_x_168:
[----:B-1----:R1:W2:Y:S02]  /*88c0*/  SYNCS.PHASECHK.TRANS64.TRYWAIT P0, [R0+URZ], R3 ;  /* 0x00000003000075a7 */ /* 0x0022a400080011ff */
[----:B--2---:R-:W-:Y:S05]  /*88d0*/  @!P0 NANOSLEEP.SYNCS 0x989680 ;  /* 0x009896800000895d */ /* 0x004fea0003900000 */
[----:B------:R-:W2:Y:S02]  /*88e0*/  @!P0 SYNCS.PHASECHK.TRANS64 P0, [R0+URZ], R3 ;  /* 0x00000003000085a7 */ /* 0x000ea400080010ff */
[----:B--2---:R-:W-:Y:S05]  /*88f0*/  @!P0 BRA `(.L_x_168) ;  /* 0xfffffffc00f08947 */ /* 0x004fea000383ffff */
[----:B------:R-:W-:Y:S05]  /*8900*/  BRA `(.L_x_169) ;  /* 0xffffffb0004c7947 */ /* 0x000fea000383ffff */
.L_x_72:
[----:B--2---:R2:W3:Y:S02]  /*8910*/  SYNCS.PHASECHK.TRANS64.TRYWAIT P0, [R0+URZ+0xd0], R3 ;  /* 0x0000d003000075a7 */ /* 0x0044e400080011ff */
[----:B---3--:R-:W-:Y:S05]  /*8920*/  @!P0 NANOSLEEP.SYNCS 0x989680 ;  /* 0x009896800000895d */ /* 0x008fea0003900000 */
[----:B------:R-:W3:Y:S02]  /*8930*/  @!P0 SYNCS.PHASECHK.TRANS64 P0, [R0+URZ+0xd0], R3 ;  /* 0x0000d003000085a7 */ /* 0x000ee400080010ff */
[----:B---3--:R-:W-:Y:S05]  /*8940*/  @!P0 BRA `(.L_x_72) ;  /* 0xfffffffc00f08947 */ /* 0x008fea000383ffff */
[----:B------:R-:W-:Y:S05]  /*8950*/  BRA `(.L_x_170) ;  /* 0xffffffb400587947 */ /* 0x000fea000383ffff */
.L_x_75:
[----:B------:R-:W-:Y:S07]  /*8960*/  MOV R0, UR7 ;  /* 0x0000000700007c02 */ /* 0x000fee0008000f00 */
.L_x_171:
[----:B--2---:R2:W3:Y:S02]  /*8970*/  SYNCS.PHASECHK.TRANS64.TRYWAIT P0, [R0+URZ+0xc8], R3 ;  /* 0x0000c803000075a7 */ /* 0x0044e400080011ff */
[----:B---3--:R-:W-:Y:S05]  /*8980*/  @!P0 NANOSLEEP.SYNCS 0x989680 ;  /* 0x009896800000895d */ /* 0x008fea0003900000 */
[----:B------:R-:W3:Y:S02]  /*8990*/  @!P0 SYNCS.PHASECHK.TRANS64 P0, [R0+URZ+0xc8], R3 ;  /* 0x0000c803000085a7 */ /* 0x000ee400080010ff */
[----:B---3--:R-:W-:Y:S05]  /*89a0*/  @!P0 BRA `(.L_x_171) ;  /* 0xfffffffc00f08947 */ /* 0x008fea000383ffff */
[----:B------:R-:W-:Y:S05]  /*89b0*/  BRA `(.L_x_74) ;  /* 0xffffffb800387947 */ /* 0x000fea000383ffff */
.L_x_78:
[----:B------:R-:W-:Y:S07]  /*89c0*/  MOV R3, UR7 ;  /* 0x0000000700037c02 */ /* 0x000fee0008000f00 */
.L_x_172:
[----:B-1----:R1:W2:Y:S02]  /*89d0*/  SYNCS.PHASECHK.TRANS64.TRYWAIT P0, [R3+URZ+0xa0], R12 ;  /* 0x0000a00c030075a7 */ /* 0x0022a400080011ff */
[----:B--2---:R-:W-:Y:S05]  /*89e0*/  @!P0 NANOSLEEP.SYNCS 0x989680 ;  /* 0x009896800000895d */ /* 0x004fea0003900000 */
[----:B------:R-:W2:Y:S02]  /*89f0*/  @!P0 SYNCS.PHASECHK.TRANS64 P0, [R3+URZ+0xa0], R12 ;  /* 0x0000a00c030085a7 */ /* 0x000ea400080010ff */
[----:B--2---:R-:W-:Y:S05]  /*8a00*/  @!P0 BRA `(.L_x_172) ;  /* 0xfffffffc00f08947 */ /* 0x004fea000383ffff */
[----:B------:R-:W-:Y:S05]  /*8a10*/  BRA `(.L_x_173) ;  /* 0xffffffb800b07947 */ /* 0x000fea000383ffff */
.L_x_79:
[----:B-1----:R-:W-:Y:S07]  /*8a20*/  MOV R3, UR7 ;  /* 0x0000000700037c02 */ /* 0x002fee0008000f00 */
.L_x_174:
[----:B-1----:R1:W2:Y:S02]  /*8a30*/  SYNCS.PHASECHK.TRANS64.TRYWAIT P0, [R3+URZ+0xa8], R12 ;  /* 0x0000a80c030075a7 */ /* 0x0022a400080011ff */
[----:B--2---:R-:W-:Y:S05]  /*8a40*/  @!P0 NANOSLEEP.SYNCS 0x989680 ;  /* 0x009896800000895d */ /* 0x004fea0003900000 */
[----:B------:R-:W2:Y:S02]  /*8a50*/  @!P0 SYNCS.PHASECHK.TRANS64 P0, [R3+URZ+0xa8], R12 ;  /* 0x0000a80c030085a7 */ /* 0x000ea400080010ff */
[----:B--2---:R-:W-:Y:S05]  /*8a60*/  @!P0 BRA `(.L_x_174) ;  /* 0xfffffffc00f08947 */ /* 0x004fea000383ffff */
[----:B------:R-:W-:Y:S05]  /*8a70*/  BRA `(.L_x_175) ;  /* 0xffffffb800ec7947 */ /* 0x000fea000383ffff */
.L_x_80:
[----:B-1----:R-:W-:Y:S07]  /*8a80*/  MOV R3, UR7 ;  /* 0x0000000700037c02 */ /* 0x002fee0008000f00 */
.L_x_176:
[----:B-1----:R1:W2:Y:S02]  /*8a90*/  SYNCS.PHASECHK.TRANS64.TRYWAIT P0, [R3+URZ+0xb0], R12 ;  /* 0x0000b00c030075a7 */ /* 0x0022a400080011ff */
[----:B--2---:R-:W-:Y:S05]  /*8aa0*/  @!P0 NANOSLEEP.SYNCS 0x989680 ;  /* 0x009896800000895d */ /* 0x004fea0003900000 */
[----:B------:R-:W2:Y:S02]  /*8ab0*/  @!P0 SYNCS.PHASECHK.TRANS64 P0, [R3+URZ+0xb0], R12 ;  /* 0x0000b00c030085a7 */ /* 0x000ea400080010ff */
[----:B--2---:R-:W-:Y:S05]  /*8ac0*/  @!P0 BRA `(.L_x_176) ;  /* 0xfffffffc00f08947 */ /* 0x004fea000383ffff */
[----:B------:R-:W-:Y:S05]  /*8ad0*/  BRA `(.L_x_177) ;  /* 0xffffffbc00347947 */ /* 0x000fea000383ffff */
.L_x_81:
[----:B------:R-:W-:Y:S07]  /*8ae0*/  MOV R3, UR7 ;  /* 0x0000000700037c02 */ /* 0x000fee0008000f00 */
.L_x_178:
[----:B-1----:R1:W2:Y:S02]  /*8af0*/  SYNCS.PHASECHK.TRANS64.TRYWAIT P0, [R3+URZ+0xb8], R12 ;  /* 0x0000b80c030075a7 */ /* 0x0022a400080011ff */
[----:B--2---:R-:W-:Y:S05]  /*8b00*/  @!P0 NANOSLEEP.SYNCS 0x989680 ;  /* 0x009896800000895d */ /* 0x004fea0003900000 */
[----:B------:R-:W2:Y:S02]  /*8b10*/  @!P0 SYNCS.PHASECHK.TRANS64 P0, [R3+URZ+0xb8], R12 ;  /* 0x0000b80c030085a7 */ /* 0x000ea400080010ff */
[----:B--2---:R-:W-:Y:S05]  /*8b20*/  @!P0 BRA `(.L_x_178) ;  /* 0xfffffffc00f08947 */ /* 0x004fea000383ffff */
[----:B------:R-:W-:Y:S05]  /*8b30*/  BRA `(.L_x_179) ;  /* 0xffffffbc00bc7947 */ /* 0x000fea000383ffff */
.L_x_83:
[----:B------:R-:W-:-:S07]  /*8b40*/  MOV R0, UR7 ;  /* 0x0000000700007c02 */ /* 0x000fce0008000f00 */
.L_x_180:
[----:B-1----:R1:W3:Y:S02]  /*8b50*/  SYNCS.PHASECHK.TRANS64.TRYWAIT P0, [R0+URZ+0xa0], R3 ;  /* 0x0000a003000075a7 */ /* 0x0022e400080011ff */
[----:B---3--:R-:W-:Y:S05]  /*8b60*/  @!P0 NANOSLEEP.SYNCS 0x989680 ;  /* 0x009896800000895d */ /* 0x008fea0003900000 */
[----:B------:R-:W3:Y:S02]  /*8b70*/  @!P0 SYNCS.PHASECHK.TRANS64 P0, [R0+URZ+0xa0], R3 ;  /* 0x0000a003000085a7 */ /* 0x000ee400080010ff */
[----:B---3--:R-:W-:Y:S05]  /*8b80*/  @!P0 BRA `(.L_x_180) ;  /* 0xfffffffc00f08947 */ /* 0x008fea000383ffff */
[----:B------:R-:W-:Y:S05]  /*8b90*/  BRA `(.L_x_181) ;  /* 0xffffffc0002c7947 */ /* 0x000fea000383ffff */
.L_x_84:
[----:B-1----:R-:W-:-:S07]  /*8ba0*/  MOV R0, UR7 ;  /* 0x0000000700007c02 */ /* 0x002fce0008000f00 */
.L_x_182:
[----:B-1----:R1:W3:Y:S02]  /*8bb0*/  SYNCS.PHASECHK.TRANS64.TRYWAIT P0, [R0+URZ+0xa8], R3 ;  /* 0x0000a803000075a7 */ /* 0x0022e400080011ff */
[----:B---3--:R-:W-:Y:S05]  /*8bc0*/  @!P0 NANOSLEEP.SYNCS 0x989680 ;  /* 0x009896800000895d */ /* 0x008fea0003900000 */
[----:B------:R-:W3:Y:S02]  /*8bd0*/  @!P0 SYNCS.PHASECHK.TRANS64 P0, [R0+URZ+0xa8], R3 ;  /* 0x0000a803000085a7 */ /* 0x000ee400080010ff */
[----:B---3--:R-:W-:Y:S05]  /*8be0*/  @!P0 BRA `(.L_x_182) ;  /* 0xfffffffc00f08947 */ /* 0x008fea000383ffff */
[----:B------:R-:W-:Y:S05]  /*8bf0*/  BRA `(.L_x_183) ;  /* 0xffffffc0001c7947 */ /* 0x000fea000383ffff */
.L_x_85:
[----:B-1----:R-:W-:-:S07]  /*8c00*/  MOV R0, UR7 ;  /* 0x0000000700007c02 */ /* 0x002fce0008000f00 */
.L_x_184:
[----:B-1----:R1:W3:Y:S02]  /*8c10*/  SYNCS.PHASECHK.TRANS64.TRYWAIT P0, [R0+URZ+0xb0], R3 ;  /* 0x0000b003000075a7 */ /* 0x0022e400080011ff */
[----:B---3--:R-:W-:Y:S05]  /*8c20*/  @!P0 NANOSLEEP.SYNCS 0x989680 ;  /* 0x009896800000895d */ /* 0x008fea0003900000 */
[----:B------:R-:W3:Y:S02]  /*8c30*/  @!P0 SYNCS.PHASECHK.TRANS64 P0, [R0+URZ+0xb0], R3 ;  /* 0x0000b003000085a7 */ /* 0x000ee400080010ff */
[----:B---3--:R-:W-:Y:S05]  /*8c40*/  @!P0 BRA `(.L_x_184) ;  /* 0xfffffffc00f08947 */ /* 0x008fea000383ffff */
[----:B------:R-:W-:Y:S05]  /*8c50*/  BRA `(.L_x_185) ;  /* 0xffffffc0000c7947 */ /* 0x000fea000383ffff */
.L_x_87:
[----:B--2---:R2:W4:Y:S02]  /*8c60*/  SYNCS.PHASECHK.TRANS64.TRYWAIT P0, [R0+URZ+0xd0], R3 ;  /* 0x0000d003000075a7 */ /* 0x00452400080011ff */
[----:B----4-:R-:W-:Y:S05]  /*8c70*/  @!P0 NANOSLEEP.SYNCS 0x989680 ;  /* 0x009896800000895d */ /* 0x010fea0003900000 */
[----:B------:R-:W4:Y:S02]  /*8c80*/  @!P0 SYNCS.PHASECHK.TRANS64 P0, [R0+URZ+0xd0], R3 ;  /* 0x0000d003000085a7 */ /* 0x000f2400080010ff */
[----:B----4-:R-:W-:Y:S05]  /*8c90*/  @!P0 BRA `(.L_x_87) ;  /* 0xfffffffc00f08947 */ /* 0x010fea000383ffff */
[----:B------:R-:W-:Y:S05]  /*8ca0*/  BRA `(.L_x_186) ;  /* 0xffffffc000e07947 */ /* 0x000fea000383ffff */
.L_x_98:
[----:B-1----:R-:W-:Y:S04]  /*8cb0*/  MOV R2, UR48 ;  /* 0x0000003000027c02 */ /* 0x002fe80008000f00 */
[----:B------:R1:W3:Y:S03]  /*8cc0*/  SYNCS.PHASECHK.TRANS64.TRYWAIT P1, [R2+URZ+0x80], R3 ;  /* 0x00008003020075a7 */ /* 0x0002e600080211ff */
[----:B---3--:R-:W-:Y:S05]  /*8cd0*/  @!P1 NANOSLEEP.SYNCS 0x989680 ;  /* 0x009896800000995d */ /* 0x008fea0003900000 */
[----:B------:R-:W3:Y:S02]  /*8ce0*/  @!P1 SYNCS.PHASECHK.TRANS64 P1, [R2+URZ+0x80], R3 ;  /* 0x00008003020095a7 */ /* 0x000ee400080210ff */
[----:B---3--:R-:W-:Y:S05]  /*8cf0*/  @!P1 BRA `(.L_x_98) ;  /* 0xfffffffc00ec9947 */ /* 0x008fea000383ffff */
[----:B------:R-:W-:Y:S05]  /*8d00*/  BRA `(.L_x_97) ;  /* 0xffffffcc00ec7947 */ /* 0x000fea000383ffff */
.L_x_100:
[----:B-1----:R1:W4:Y:S02]  /*8d10*/  SYNCS.PHASECHK.TRANS64.TRYWAIT P0, [R79+URZ+0xf0], R0 ;  /* 0x0000f0004f0075a7 */ /* 0x00232400080011ff */
[----:B----4-:R-:W-:Y:S05]  /*8d20*/  @!P0 NANOSLEEP.SYNCS 0x989680 ;  /* 0x009896800000895d */ /* 0x010fea0003900000 */
[----:B------:R-:W4:Y:S02]  /*8d30*/  @!P0 SYNCS.PHASECHK.TRANS64 P0, [R79+URZ+0xf0], R0 ;  /* 0x0000f0004f0085a7 */ /* 0x000f2400080010ff */
[----:B----4-:R-:W-:Y:S05]  /*8d40*/  @!P0 BRA `(.L_x_100) ;  /* 0xfffffffc00f08947 */ /* 0x010fea000383ffff */
[----:B------:R-:W-:Y:S05]  /*8d50*/  BRA `(.L_x_99) ;  /* 0xffffffd000107947 */ /* 0x000fea000383ffff */
.L_x_109:
[----:B--2---:R2:W4:Y:S02]  /*8d60*/  SYNCS.PHASECHK.TRANS64.TRYWAIT P0, [R3+URZ+0x80], R0 ;  /* 0x00008000030075a7 */ /* 0x00452400080011ff */
[----:B----4-:R-:W-:Y:S05]  /*8d70*/  @!P0 NANOSLEEP.SYNCS 0x989680 ;  /* 0x009896800000895d */ /* 0x010fea0003900000 */
[----:B------:R-:W4:Y:S02]  /*8d80*/  @!P0 SYNCS.PHASECHK.TRANS64 P0, [R3+URZ+0x80], R0 ;  /* 0x00008000030085a7 */ /* 0x000f2400080010ff */
[----:B----4-:R-:W-:Y:S05]  /*8d90*/  @!P0 BRA `(.L_x_109) ;  /* 0xfffffffc00f08947 */ /* 0x010fea000383ffff */
[----:B------:R-:W-:Y:S05]  /*8da0*/  BRA `(.L_x_108) ;  /* 0xffffffd400fc7947 */ /* 0x000fea000383ffff */
.L_x_117:
[----:B--2---:R2:W4:Y:S02]  /*8db0*/  SYNCS.PHASECHK.TRANS64.TRYWAIT P0, [R83+URZ+0x80], R4 ;  /* 0x00008004530075a7 */ /* 0x00452400080011ff */
[----:B----4-:R-:W-:Y:S05]  /*8dc0*/  @!P0 NANOSLEEP.SYNCS 0x989680 ;  /* 0x009896800000895d */ /* 0x010fea0003900000 */
[----:B------:R-:W4:Y:S02]  /*8dd0*/  @!P0 SYNCS.PHASECHK.TRANS64 P0, [R83+URZ+0x80], R4 ;  /* 0x00008004530085a7 */ /* 0x000f2400080010ff */
[----:B----4-:R-:W-:Y:S05]  /*8de0*/  @!P0 BRA `(.L_x_117) ;  /* 0xfffffffc00f08947 */ /* 0x010fea000383ffff */
[----:B------:R-:W-:Y:S05]  /*8df0*/  BRA `(.L_x_116) ;  /* 0xffffffe000087947 */ /* 0x000fea000383ffff */
.L_x_125:
[----:B--2---:R2:W4:Y:S02]  /*8e00*/  SYNCS.PHASECHK.TRANS64.TRYWAIT P0, [R88+URZ+0x80], R3 ;  /* 0x00008003580075a7 */ /* 0x00452400080011ff */
[----:B----4-:R-:W-:Y:S05]  /*8e10*/  @!P0 NANOSLEEP.SYNCS 0x989680 ;  /* 0x009896800000895d */ /* 0x010fea0003900000 */
[----:B------:R-:W4:Y:S02]  /*8e20*/  @!P0 SYNCS.PHASECHK.TRANS64 P0, [R88+URZ+0x80], R3 ;  /* 0x00008003580085a7 */ /* 0x000f2400080010ff */
[----:B----4-:R-:W-:Y:S05]  /*8e30*/  @!P0 BRA `(.L_x_125) ;  /* 0xfffffffc00f08947 */ /* 0x010fea000383ffff */
[----:B------:R-:W-:Y:S05]  /*8e40*/  BRA `(.L_x_124) ;  /* 0xffffffe800147947 */ /* 0x000fea000383ffff */
        .weak           $__internal_0_$__cuda_sm10x_tcgen05_guardrail_trap_col_being_dealloced_not_returned_by_alloc
        .type           $__internal_0_$__cuda_sm10x_tcgen05_guardrail_trap_col_being_dealloced_not_returned_by_alloc,@function
        .size           $__internal_0_$__cuda_sm10x_tcgen05_guardrail_trap_col_being_dealloced_not_returned_by_alloc,($__internal_1_$__cuda_sm10x_tcgen05_guardrail_trap_phase_invalid_during_alloc - $__internal_0_$__cuda_sm10x_tcgen05_guardrail_trap_col_being_dealloced_not_returned_by_alloc)
$__internal_0_$__cuda_sm10x_tcgen05_guardrail_trap_col_being_dealloced_not_returned_by_alloc:
[----:B------:R-:W-:Y:S05]  /*8e50*/  BPT.TRAP 0x1 ;  /* 0x000000040000795c */ /* 0x000fea0000300000 */
[----:B------:R-:W-:-:S04]  /*8e60*/  HFMA2 R3, -RZ, RZ, 0, 0 ;  /* 0x00000000ff037431 */ /* 0x000fc800000001ff */
[----:B------:R-:W-:Y:S05]  /*8e70*/  RET.REL.NODEC R2 `(_ZN7cutlass13device_kernelINS_4gemm6kernel13GemmUniversalIN4cute5tupleIJiiiiEEENS1_10collective13CollectiveMmaINS1_35MainloopSm100TmaUmmaWarpSpecializedILi8ELi2ELi4ENS5_IJNS4_1CILi1EEESB_SB_EEEEENS5_IJNSA_ILi64EEENSA_ILi128EEESE_EEENS_10bfloat16_tENS5_IJlSB_lEEESH_SI_NS4_8TiledMMAINS4_8MMA_AtomIJNS4_20SM100_MMA_F16BF16_SSISH_SH_fLi64ELi128ELNS4_4UMMA5MajorE0ELSN_0ELNSM_7ScaleInE0ELSO_0EEEEEENS4_6LayoutISC_NS5_IJNSA_ILi0EEESS_SS_EEEEENS5_IJNS4_10UnderscoreESV_SV_EEEEENS4_13SM90_TMA_LOADENS4_14ComposedLayoutINS4_7SwizzleILi3ELi4ELi3EEENS4_18smem_ptr_flag_bitsILi16EEENSR_INS5_IJNSA_ILi8EEESE_EEENS5_IJSE_SB_EEEEEEEvNS4_8identityESY_S18_vS19_EENS_8epilogue10collective18CollectiveEpilogueINS1B_23Sm100TmaWarpSpecializedILi4ELi2ELi16ELb1ELb0EEEJSG_NS5_IJNSR_ISE_SB_EENSR_INSA_ILi32EEESB_EEEEESH_SI_SH_SI_NS1B_6fusion15FusionCallbacksIS1F_NS1K_17LinearCombinationISH_fSH_fLNS_15FloatRoundStyleE2EEESG_S1J_JEEENS4_5SM1004TMEM4LOAD26SM100_TMEM_LOAD_16dp256b4xESY_NSZ_INS10_ILi2ELi4ELi3EEES13_NSR_INS5_IJS14_S1H_EEENS5_IJS1H_SB_EEEEEEENS4_17SM75_U32x4_LDSM_NENS4_14SM90_TMA_STOREES1Y_NS4_17SM90_U32x4_STSM_NENS4_39AutoVectorizingCopyWithAssumedAlignmentILi128EEEEEEvvEEEEvNT_6ParamsE) ;  /* 0xffffff7002607950 */ /* 0x000fea0003c3ffff */
        .weak           $__internal_1_$__cuda_sm10x_tcgen05_guardrail_trap_phase_invalid_during_alloc
        .type           $__internal_1_$__cuda_sm10x_tcgen05_guardrail_trap_phase_invalid_during_alloc,@function
        .size           $__internal_1_$__cuda_sm10x_tcgen05_guardrail_trap_phase_invalid_during_alloc,($__internal_2_$__cuda_sm10x_tcgen05_guardrail_trap_unallocated_columns_being_dealloced - $__internal_1_$__cuda_sm10x_tcgen05_guardrail_trap_phase_invalid_during_alloc)
$__internal_1_$__cuda_sm10x_tcgen05_guardrail_trap_phase_invalid_during_alloc:
[----:B------:R-:W-:Y:S05]  /*8e80*/  BPT.TRAP 0x1 ;  /* 0x000000040000795c */ /* 0x000fea0000300000 */
[----:B------:R-:W-:-:S04]  /*8e90*/  MOV R3, 0x0 ;  /* 0x0000000000037802 */ /* 0x000fc80000000f00 */
[----:B------:R-:W-:Y:S05]  /*8ea0*/  RET.REL.NODEC R2 `(_ZN7cutlass13device_kernelINS_4gemm6kernel13GemmUniversalIN4cute5tupleIJiiiiEEENS1_10collective13CollectiveMmaINS1_35MainloopSm100TmaUmmaWarpSpecializedILi8ELi2ELi4ENS5_IJNS4_1CILi1EEESB_SB_EEEEENS5_IJNSA_ILi64EEENSA_ILi128EEESE_EEENS_10bfloat16_tENS5_IJlSB_lEEESH_SI_NS4_8TiledMMAINS4_8MMA_AtomIJNS4_20SM100_MMA_F16BF16_SSISH_SH_fLi64ELi128ELNS4_4UMMA5MajorE0ELSN_0ELNSM_7ScaleInE0ELSO_0EEEEEENS4_6LayoutISC_NS5_IJNSA_ILi0EEESS_SS_EEEEENS5_IJNS4_10UnderscoreESV_SV_EEEEENS4_13SM90_TMA_LOADENS4_14ComposedLayoutINS4_7SwizzleILi3ELi4ELi3EEENS4_18smem_ptr_flag_bitsILi16EEENSR_INS5_IJNSA_ILi8EEESE_EEENS5_IJSE_SB_EEEEEEEvNS4_8identityESY_S18_vS19_EENS_8epilogue10collective18CollectiveEpilogueINS1B_23Sm100TmaWarpSpecializedILi4ELi2ELi16ELb1ELb0EEEJSG_NS5_IJNSR_ISE_SB_EENSR_INSA_ILi32EEESB_EEEEESH_SI_SH_SI_NS1B_6fusion15FusionCallbacksIS1F_NS1K_17LinearCombinationISH_fSH_fLNS_15FloatRoundStyleE2EEESG_S1J_JEEENS4_5SM1004TMEM4LOAD26SM100_TMEM_LOAD_16dp256b4xESY_NSZ_INS10_ILi2ELi4ELi3EEES13_NSR_INS5_IJS14_S1H_EEENS5_IJS1H_SB_EEEEEEENS4_17SM75_U32x4_LDSM_NENS4_14SM90_TMA_STOREES1Y_NS4_17SM90_U32x4_STSM_NENS4_39AutoVectorizingCopyWithAssumedAlignmentILi128EEEEEEvvEEEEvNT_6ParamsE) ;  /* 0xffffff7002547950 */ /* 0x000fea0003c3ffff */
        .weak           $__internal_2_$__cuda_sm10x_tcgen05_guardrail_trap_unallocated_columns_being_dealloced
        .type           $__internal_2_$__cuda_sm10x_tcgen05_guardrail_trap_unallocated_columns_being_dealloced,@function
        .size           $__internal_2_$__cuda_sm10x_tcgen05_guardrail_trap_unallocated_columns_being_dealloced,(.L_x_188 - $__internal_2_$__cuda_sm10x_tcgen05_guardrail_trap_unallocated_columns_being_dealloced)
$__internal_2_$__cuda_sm10x_tcgen05_guardrail_trap_unallocated_columns_being_dealloced:
[----:B------:R-:W-:Y:S05]  /*8eb0*/  BPT.TRAP 0x1 ;  /* 0x000000040000795c */ /* 0x000fea0000300000 */
[----:B------:R-:W-:-:S04]  /*8ec0*/  HFMA2 R3, -RZ, RZ, 0, 0 ;  /* 0x00000000ff037431 */ /* 0x000fc800000001ff */
[----:B------:R-:W-:Y:S05]  /*8ed0*/  RET.REL.NODEC R2 `(_ZN7cutlass13device_kernelINS_4gemm6kernel13GemmUniversalIN4cute5tupleIJiiiiEEENS1_10collective13CollectiveMmaINS1_35MainloopSm100TmaUmmaWarpSpecializedILi8ELi2ELi4ENS5_IJNS4_1CILi1EEESB_SB_EEEEENS5_IJNSA_ILi64EEENSA_ILi128EEESE_EEENS_10bfloat16_tENS5_IJlSB_lEEESH_SI_NS4_8TiledMMAINS4_8MMA_AtomIJNS4_20SM100_MMA_F16BF16_SSISH_SH_fLi64ELi128ELNS4_4UMMA5MajorE0ELSN_0ELNSM_7ScaleInE0ELSO_0EEEEEENS4_6LayoutISC_NS5_IJNSA_ILi0EEESS_SS_EEEEENS5_IJNS4_10UnderscoreESV_SV_EEEEENS4_13SM90_TMA_LOADENS4_14ComposedLayoutINS4_7SwizzleILi3ELi4ELi3EEENS4_18smem_ptr_flag_bitsILi16EEENSR_INS5_IJNSA_ILi8EEESE_EEENS5_IJSE_SB_EEEEEEEvNS4_8identityESY_S18_vS19_EENS_8epilogue10collective18CollectiveEpilogueINS1B_23Sm100TmaWarpSpecializedILi4ELi2ELi16ELb1ELb0EEEJSG_NS5_IJNSR_ISE_SB_EENSR_INSA_ILi32EEESB_EEEEESH_SI_SH_SI_NS1B_6fusion15FusionCallbacksIS1F_NS1K_17LinearCombinationISH_fSH_fLNS_15FloatRoundStyleE2EEESG_S1J_JEEENS4_5SM1004TMEM4LOAD26SM100_TMEM_LOAD_16dp256b4xESY_NSZ_INS10_ILi2ELi4ELi3EEES13_NSR_INS5_IJS14_S1H_EEENS5_IJS1H_SB_EEEEEEENS4_17SM75_U32x4_LDSM_NENS4_14SM90_TMA_STOREES1Y_NS4_17SM90_U32x4_STSM_NENS4_39AutoVectorizingCopyWithAssumedAlignmentILi128EEEEEEvvEEEEvNT_6ParamsE) ;  /* 0xffffff7002487950 */ /* 0x000fea0003c3ffff */
.L_x_187:
[----:B------:R-:W-:-:S00]  /*8ee0*/  BRA `(.L_x_187) ;  /* 0xfffffffc00fc7947 */ /* 0x000fc0000383ffff */
[----:B------:R-:W-:-:S00]  /*8ef0*/  NOP ;  /* 0x0000000000007918 */ /* 0x000fc00000000000 */
        /* <DEDUP_REMOVED lines=8> */
.L_x_188:


//--------------------- .nv.global.init           --------------------------
	.section	.nv.global.init,"aw",@progbits
.nv.global.init:
	.type		$str$27,@object
	.size		$str$27,($str$28 - $str$27)
$str$27:
        /*0000*/ 	.byte	0x28, 0x61, 0x64, 0x64, 0x72, 0x65, 0x73, 0x73, 0x20, 0x26, 0x20, 0x6d, 0x61, 0x73, 0x6b, 0x29
        /*0010*/ 	.byte	0x20, 0x3d, 0x3d, 0x20, 0x30, 0x00
	.type		$str$28,@object
	.size		$str$28,($str$26 - $str$28)
$str$28:
        /*0016*/ 	.byte	0x2f, 0x74, 0x6d, 0x70, 0x2f, 0x63, 0x75, 0x74, 0x6c, 0x61, 0x73, 0x73, 0x5f, 0x73, 0x77, 0x65
        /*0026*/ 	.byte	0x65, 0x70, 0x5f, 0x73, 0x72, 0x63, 0x2f, 0x69, 0x6e, 0x63, 0x6c, 0x75, 0x64, 0x65, 0x2f, 0x63
        /*0036*/ 	.byte	0x75, 0x74, 0x65, 0x2f, 0x70, 0x6f, 0x69, 0x6e, 0x74, 0x65, 0x72, 0x5f, 0x66, 0x6c, 0x61, 0x67
        /*0046*/ 	.byte	0x67, 0x65, 0x64, 0x2e, 0x68, 0x70, 0x70, 0x00
	.type		$str$26,@object
	.size		$str$26,($str$25 - $str$26)
$str$26:
        /*004e*/ 	.byte	0x2f, 0x74, 0x6d, 0x70, 0x2f, 0x63, 0x75, 0x74, 0x6c, 0x61, 0x73, 0x73, 0x5f, 0x73, 0x77, 0x65
        /*005e*/ 	.byte	0x65, 0x70, 0x5f, 0x73, 0x72, 0x63, 0x2f, 0x69, 0x6e, 0x63, 0x6c, 0x75, 0x64, 0x65, 0x2f, 0x63
        /*006e*/ 	.byte	0x75, 0x74, 0x65, 0x2f, 0x61, 0x74, 0x6f, 0x6d, 0x2f, 0x63, 0x6f, 0x70, 0x79, 0x5f, 0x74, 0x72
        /*007e*/ 	.byte	0x61, 0x69, 0x74, 0x73, 0x5f, 0x73, 0x6d, 0x31, 0x30, 0x30, 0x2e, 0x68, 0x70, 0x70, 0x00
	.type		$str$25,@object
	.size		$str$25,(__unnamed_1 - $str$25)
$str$25:
        /*008d*/ 	.byte	0x28, 0x28, 0x75, 0x69, 0x6e, 0x74, 0x33, 0x32, 0x5f, 0x74, 0x28, 0x74, 0x68, 0x72, 0x65, 0x61
        /*009d*/ 	.byte	0x64, 0x49, 0x64, 0x78, 0x2e, 0x78, 0x29, 0x20, 0x2f, 0x20, 0x33, 0x32, 0x29, 0x20, 0x25, 0x20
        /*00ad*/ 	.byte	0x34, 0x29, 0x20, 0x3d, 0x3d, 0x20, 0x28, 0x28, 0x28, 0x74, 0x6d, 0x65, 0x6d, 0x5f, 0x61, 0x64
        /*00bd*/ 	.byte	0x64, 0x72, 0x20, 0x3e, 0x3e, 0x20, 0x31, 0x36, 0x29, 0x20, 0x2f, 0x20, 0x33, 0x32, 0x29, 0x20
        /*00cd*/ 	.byte	0x25, 0x20, 0x34, 0x29, 0x00
	.type		__unnamed_1,@object
	.size		__unnamed_1,(__unnamed_2 - __unnamed_1)
__unnamed_1:
        /*00d2*/ 	.byte	0x61, 0x75, 0x74, 0x6f, 0x20, 0x63, 0x75, 0x74, 0x65, 0x3a, 0x3a, 0x61, 0x73, 0x5f, 0x70, 0x6f
        /* <DEDUP_REMOVED lines=24> */
        /*0262*/ 	.byte	0x30, 0x34, 0x38, 0x3e, 0x3e, 0x3e, 0x3e, 0x5d, 0x00
	.type		__unnamed_2,@object
	.size		__unnamed_2,(.L_2 - __unnamed_2)
__unnamed_2:
        /* <DEDUP_REMOVED lines=45> */
        /*053b*/ 	.byte	0x3e, 0x3e, 0x3e, 0x5d, 0x00
.L_2:


//--------------------- .nv.shared._ZN7cutlass13device_kernelINS_4gemm6kernel13GemmUniversalIN4cute5tupleIJiiiiEEENS1_10collective13CollectiveMmaINS1_35MainloopSm100TmaUmmaWarpSpecializedILi8ELi2ELi4ENS5_IJNS4_1CILi1EEESB_SB_EEEEENS5_IJNSA_ILi64EEENSA_ILi128EEESE_EEENS_10bfloat16_tENS5_IJlSB_lEEESH_SI_NS4_8TiledMMAINS4_8MMA_AtomIJNS4_20SM100_MMA_F16BF16_SSISH_SH_fLi64ELi128ELNS4_4UMMA5MajorE0ELSN_0ELNSM_7ScaleInE0ELSO_0EEEEEENS4_6LayoutISC_NS5_IJNSA_ILi0EEESS_SS_EEEEENS5_IJNS4_10UnderscoreESV_SV_EEEEENS4_13SM90_TMA_LOADENS4_14ComposedLayoutINS4_7SwizzleILi3ELi4ELi3EEENS4_18smem_ptr_flag_bitsILi16EEENSR_INS5_IJNSA_ILi8EEESE_EEENS5_IJSE_SB_EEEEEEEvNS4_8identityESY_S18_vS19_EENS_8epilogue10collective18CollectiveEpilogueINS1B_23Sm100TmaWarpSpecializedILi4ELi2ELi16ELb1ELb0EEEJSG_NS5_IJNSR_ISE_SB_EENSR_INSA_ILi32EEESB_EEEEESH_SI_SH_SI_NS1B_6fusion15FusionCallbacksIS1F_NS1K_17LinearCombinationISH_fSH_fLNS_15FloatRoundStyleE2EEESG_S1J_JEEENS4_5SM1004TMEM4LOAD26SM100_TMEM_LOAD_16dp256b4xESY_NSZ_INS10_ILi2ELi4ELi3EEES13_NSR_INS5_IJS14_S1H_EEENS5_IJS1H_SB_EEEEEEENS4_17SM75_U32x4_LDSM_NENS4_14SM90_TMA_STOREES1Y_NS4_17SM90_U32x4_STSM_NENS4_39AutoVectorizingCopyWithAssumedAlignmentILi128EEEEEEvvEEEEvNT_6ParamsE --------------------------
	.section	.nv.shared._ZN7cutlass13device_kernelINS_4gemm6kernel13GemmUniversalIN4cute5tupleIJiiiiEEENS1_10collective13CollectiveMmaINS1_35MainloopSm100TmaUmmaWarpSpecializedILi8ELi2ELi4ENS5_IJNS4_1CILi1EEESB_SB_EEEEENS5_IJNSA_ILi64EEENSA_ILi128EEESE_EEENS_10bfloat16_tENS5_IJlSB_lEEESH_SI_NS4_8TiledMMAINS4_8MMA_AtomIJNS4_20SM100_MMA_F16BF16_SSISH_SH_fLi64ELi128ELNS4_4UMMA5MajorE0ELSN_0ELNSM_7ScaleInE0ELSO_0EEEEEENS4_6LayoutISC_NS5_IJNSA_ILi0EEESS_SS_EEEEENS5_IJNS4_10UnderscoreESV_SV_EEEEENS4_13SM90_TMA_LOADENS4_14ComposedLayoutINS4_7SwizzleILi3ELi4ELi3EEENS4_18smem_ptr_flag_bitsILi16EEENSR_INS5_IJNSA_ILi8EEESE_EEENS5_IJSE_SB_EEEEEEEvNS4_8identityESY_S18_vS19_EENS_8epilogue10collective18CollectiveEpilogueINS1B_23Sm100TmaWarpSpecializedILi4ELi2ELi16ELb1ELb0EEEJSG_NS5_IJNSR_ISE_SB_EENSR_INSA_ILi32EEESB_EEEEESH_SI_SH_SI_NS1B_6fusion15FusionCallbacksIS1F_NS1K_17LinearCombinationISH_fSH_fLNS_15FloatRoundStyleE2EEESG_S1J_JEEENS4_5SM1004TMEM4LOAD26SM100_TMEM_LOAD_16dp256b4xESY_NSZ_INS10_ILi2ELi4ELi3EEES13_NSR_INS5_IJS14_S1H_EEENS5_IJS1H_SB_EEEEEEENS4_17SM75_U32x4_LDSM_NENS4_14SM90_TMA_STOREES1Y_NS4_17SM90_U32x4_STSM_NENS4_39AutoVectorizingCopyWithAssumedAlignmentILi128EEEEEEvvEEEEvNT_6ParamsE,"aw",@nobits
	.sectionflags	@""
	.align	16
	.zero		1024


//--------------------- .nv.shared.reserved.0     --------------------------
	.section	.nv.shared.reserved.0,"aw",@nobits
	.weak		__nv_reservedSMEM_offset_0_alias
	.size		__nv_reservedSMEM_offset_0_alias, 0, 64
	.other		__nv_reservedSMEM_offset_0_alias,@"STO_CUDA_RESERVED_SHARED STV_DEFAULT"
__nv_reservedSMEM_offset_0_alias:
	.zero		0
.nv.shared.reserved.0:
	.zero		64
	.weak		__nv_reservedSMEM_tcgen05_partition
	.type		__nv_reservedSMEM_tcgen05_partition,@object
	.size		__nv_reservedSMEM_tcgen05_partition,(.L_0 - __nv_reservedSMEM_tcgen05_partition)
__nv_reservedSMEM_tcgen05_partition:
	.zero		32
.L_0:


//--------------------- .nv.global                --------------------------
	.section	.nv.global,"aw",@nobits
.nv.global:
	.type		_ZN40_INTERNAL_bfe3b919_4_k_cu_6913923a_180084cute1_E,@object
	.size		_ZN40_INTERNAL_bfe3b919_4_k_cu_6913923a_180084cute1_E,(_ZN40_INTERNAL_bfe3b919_4_k_cu_6913923a_180084cuda3std3__45__cpo6cbeginE - _ZN40_INTERNAL_bfe3b919_4_k_cu_6913923a_180084cute1_E)
_ZN40_INTERNAL_bfe3b919_4_k_cu_6913923a_180084cute1_E:
	.zero		1
	.type		_ZN40_INTERNAL_bfe3b919_4_k_cu_6913923a_180084cuda3std3__45__cpo6cbeginE,@object
	.size		_ZN40_INTERNAL_bfe3b919_4_k_cu_6913923a_180084cuda3std3__45__cpo6cbeginE,(_ZN40_INTERNAL_bfe3b919_4_k_cu_6913923a_180084cuda3std3__48in_placeE - _ZN40_INTERNAL_bfe3b919_4_k_cu_6913923a_180084cuda3std3__45__cpo6cbeginE)
_ZN40_INTERNAL_bfe3b919_4_k_cu_6913923a_180084cuda3std3__45__cpo6cbeginE:
	.zero		1
	.type		_ZN40_INTERNAL_bfe3b919_4_k_cu_6913923a_180084cuda3std3__48in_placeE,@object
	.size		_ZN40_INTERNAL_bfe3b919_4_k_cu_6913923a_180084cuda3std3__48in_placeE,(_ZN40_INTERNAL_bfe3b919_4_k_cu_6913923a_180084cuda3std6ranges3__45__cpo9iter_moveE - _ZN40_INTERNAL_bfe3b919_4_k_cu_6913923a_180084cuda3std3__48in_placeE)
_ZN40_INTERNAL_bfe3b919_4_k_cu_6913923a_180084cuda3std3__48in_placeE:
	.zero		1
	.type		_ZN40_INTERNAL_bfe3b919_4_k_cu_6913923a_180084cuda3std6ranges3__45__cpo9iter_moveE,@object
	.size		_ZN40_INTERNAL_bfe3b919_4_k_cu_6913923a_180084cuda3std6ranges3__45__cpo9iter_moveE,(_ZN40_INTERNAL_bfe3b919_4_k_cu_6913923a_180084cuda3std3__45__cpo5beginE - _ZN40_INTERNAL_bfe3b919_4_k_cu_6913923a_180084cuda3std6ranges3__45__cpo9iter_moveE)
_ZN40_INTERNAL_bfe3b919_4_k_cu_6913923a_180084cuda3std6ranges3__45__cpo9iter_moveE:
	.zero		1
	.type		_ZN40_INTERNAL_bfe3b919_4_k_cu_6913923a_180084cuda3std3__45__cpo5beginE,@object
	.size		_ZN40_INTERNAL_bfe3b919_4_k_cu_6913923a_180084cuda3std3__45__cpo5beginE,(_ZN40_INTERNAL_bfe3b919_4_k_cu_6913923a_180084cuda3std3__442_GLOBAL__N__bfe3b919_4_k_cu_6913923a_180086ignoreE - _ZN40_INTERNAL_bfe3b919_4_k_cu_6913923a_180084cuda3std3__45__cpo5beginE)
_ZN40_INTERNAL_bfe3b919_4_k_cu_6913923a_180084cuda3std3__45__cpo5beginE:
	.zero		1
	.type		_ZN40_INTERNAL_bfe3b919_4_k_cu_6913923a_180084cuda3std3__442_GLOBAL__N__bfe3b919_4_k_cu_6913923a_180086ignoreE,@object
	.size		_ZN40_INTERNAL_bfe3b919_4_k_cu_6913923a_180084cuda3std3__442_GLOBAL__N__bfe3b919_4_k_cu_6913923a_180086ignoreE,(_ZN40_INTERNAL_bfe3b919_4_k_cu_6913923a_180084cute7productE - _ZN40_INTERNAL_bfe3b919_4_k_cu_6913923a_180084cuda3std3__442_GLOBAL__N__bfe3b919_4_k_cu_6913923a_180086ignoreE)
_ZN40_INTERNAL_bfe3b919_4_k_cu_6913923a_180084cuda3std3__442_GLOBAL__N__bfe3b919_4_k_cu_6913923a_180086ignoreE:
	.zero		1
	.type		_ZN40_INTERNAL_bfe3b919_4_k_cu_6913923a_180084cute7productE,@object
	.size		_ZN40_INTERNAL_bfe3b919_4_k_cu_6913923a_180084cute7productE,(_ZN40_INTERNAL_bfe3b919_4_k_cu_6913923a_180084cuda3std3__45__cpo3endE - _ZN40_INTERNAL_bfe3b919_4_k_cu_6913923a_180084cute7productE)
_ZN40_INTERNAL_bfe3b919_4_k_cu_6913923a_180084cute7productE:
	.zero		1
	.type		_ZN40_INTERNAL_bfe3b919_4_k_cu_6913923a_180084cuda3std3__45__cpo3endE,@object
	.size		_ZN40_INTERNAL_bfe3b919_4_k_cu_6913923a_180084cuda3std3__45__cpo3endE,(_ZN40_INTERNAL_bfe3b919_4_k_cu_6913923a_180084cuda3std3__419piecewise_constructE - _ZN40_INTERNAL_bfe3b919_4_k_cu_6913923a_180084cuda3std3__45__cpo3endE)
_ZN40_INTERNAL_bfe3b919_4_k_cu_6913923a_180084cuda3std3__45__cpo3endE:
	.zero		1
	.type		_ZN40_INTERNAL_bfe3b919_4_k_cu_6913923a_180084cuda3std3__419piecewise_constructE,@object
	.size		_ZN40_INTERNAL_bfe3b919_4_k_cu_6913923a_180084cuda3std3__419piecewise_constructE,(_ZN40_INTERNAL_bfe3b919_4_k_cu_6913923a_180084cuda3std3__45__cpo4cendE - _ZN40_INTERNAL_bfe3b919_4_k_cu_6913923a_180084cuda3std3__419piecewise_constructE)
_ZN40_INTERNAL_bfe3b919_4_k_cu_6913923a_180084cuda3std3__419piecewise_constructE:
	.zero		1
	.type		_ZN40_INTERNAL_bfe3b919_4_k_cu_6913923a_180084cuda3std3__45__cpo4cendE,@object
	.size		_ZN40_INTERNAL_bfe3b919_4_k_cu_6913923a_180084cuda3std3__45__cpo4cendE,(_ZN40_INTERNAL_bfe3b919_4_k_cu_6913923a_180084cuda3std6ranges3__45__cpo4swapE - _ZN40_INTERNAL_bfe3b919_4_k_cu_6913923a_180084cuda3std3__45__cpo4cendE)
_ZN40_INTERNAL_bfe3b919_4_k_cu_6913923a_180084cuda3std3__45__cpo4cendE:
	.zero		1
	.type		_ZN40_INTERNAL_bfe3b919_4_k_cu_6913923a_180084cuda3std6ranges3__45__cpo4swapE,@object
	.size		_ZN40_INTERNAL_bfe3b919_4_k_cu_6913923a_180084cuda3std6ranges3__45__cpo4swapE,(.L_10 - _ZN40_INTERNAL_bfe3b919_4_k_cu_6913923a_180084cuda3std6ranges3__45__cpo4swapE)
_ZN40_INTERNAL_bfe3b919_4_k_cu_6913923a_180084cuda3std6ranges3__45__cpo4swapE:
	.zero		1
.L_10:


//--------------------- .nv.constant0._ZN7cutlass13device_kernelINS_4gemm6kernel13GemmUniversalIN4cute5tupleIJiiiiEEENS1_10collective13CollectiveMmaINS1_35MainloopSm100TmaUmmaWarpSpecializedILi8ELi2ELi4ENS5_IJNS4_1CILi1EEESB_SB_EEEEENS5_IJNSA_ILi64EEENSA_ILi128EEESE_EEENS_10bfloat16_tENS5_IJlSB_lEEESH_SI_NS4_8TiledMMAINS4_8MMA_AtomIJNS4_20SM100_MMA_F16BF16_SSISH_SH_fLi64ELi128ELNS4_4UMMA5MajorE0ELSN_0ELNSM_7ScaleInE0ELSO_0EEEEEENS4_6LayoutISC_NS5_IJNSA_ILi0EEESS_SS_EEEEENS5_IJNS4_10UnderscoreESV_SV_EEEEENS4_13SM90_TMA_LOADENS4_14ComposedLayoutINS4_7SwizzleILi3ELi4ELi3EEENS4_18smem_ptr_flag_bitsILi16EEENSR_INS5_IJNSA_ILi8EEESE_EEENS5_IJSE_SB_EEEEEEEvNS4_8identityESY_S18_vS19_EENS_8epilogue10collective18CollectiveEpilogueINS1B_23Sm100TmaWarpSpecializedILi4ELi2ELi16ELb1ELb0EEEJSG_NS5_IJNSR_ISE_SB_EENSR_INSA_ILi32EEESB_EEEEESH_SI_SH_SI_NS1B_6fusion15FusionCallbacksIS1F_NS1K_17LinearCombinationISH_fSH_fLNS_15FloatRoundStyleE2EEESG_S1J_JEEENS4_5SM1004TMEM4LOAD26SM100_TMEM_LOAD_16dp256b4xESY_NSZ_INS10_ILi2ELi4ELi3EEES13_NSR_INS5_IJS14_S1H_EEENS5_IJS1H_SB_EEEEEEENS4_17SM75_U32x4_LDSM_NENS4_14SM90_TMA_STOREES1Y_NS4_17SM90_U32x4_STSM_NENS4_39AutoVectorizingCopyWithAssumedAlignmentILi128EEEEEEvvEEEEvNT_6ParamsE --------------------------
	.section	.nv.constant0._ZN7cutlass13device_kernelINS_4gemm6kernel13GemmUniversalIN4cute5tupleIJiiiiEEENS1_10collective13CollectiveMmaINS1_35MainloopSm100TmaUmmaWarpSpecializedILi8ELi2ELi4ENS5_IJNS4_1CILi1EEESB_SB_EEEEENS5_IJNSA_ILi64EEENSA_ILi128EEESE_EEENS_10bfloat16_tENS5_IJlSB_lEEESH_SI_NS4_8TiledMMAINS4_8MMA_AtomIJNS4_20SM100_MMA_F16BF16_SSISH_SH_fLi64ELi128ELNS4_4UMMA5MajorE0ELSN_0ELNSM_7ScaleInE0ELSO_0EEEEEENS4_6LayoutISC_NS5_IJNSA_ILi0EEESS_SS_EEEEENS5_IJNS4_10UnderscoreESV_SV_EEEEENS4_13SM90_TMA_LOADENS4_14ComposedLayoutINS4_7SwizzleILi3ELi4ELi3EEENS4_18smem_ptr_flag_bitsILi16EEENSR_INS5_IJNSA_ILi8EEESE_EEENS5_IJSE_SB_EEEEEEEvNS4_8identityESY_S18_vS19_EENS_8epilogue10collective18CollectiveEpilogueINS1B_23Sm100TmaWarpSpecializedILi4ELi2ELi16ELb1ELb0EEEJSG_NS5_IJNSR_ISE_SB_EENSR_INSA_ILi32EEESB_EEEEESH_SI_SH_SI_NS1B_6fusion15FusionCallbacksIS1F_NS1K_17LinearCombinationISH_fSH_fLNS_15FloatRoundStyleE2EEESG_S1J_JEEENS4_5SM1004TMEM4LOAD26SM100_TMEM_LOAD_16dp256b4xESY_NSZ_INS10_ILi2ELi4ELi3EEES13_NSR_INS5_IJS14_S1H_EEENS5_IJS1H_SB_EEEEEEENS4_17SM75_U32x4_LDSM_NENS4_14SM90_TMA_STOREES1Y_NS4_17SM90_U32x4_STSM_NENS4_39AutoVectorizingCopyWithAssumedAlignmentILi128EEEEEEvvEEEEvNT_6ParamsE,"a",@progbits
	.sectionflags	@""
	.align	4
.nv.constant0._ZN7cutlass13device_kernelINS_4gemm6kernel13GemmUniversalIN4cute5tupleIJiiiiEEENS1_10collective13CollectiveMmaINS1_35MainloopSm100TmaUmmaWarpSpecializedILi8ELi2ELi4ENS5_IJNS4_1CILi1EEESB_SB_EEEEENS5_IJNSA_ILi64EEENSA_ILi128EEESE_EEENS_10bfloat16_tENS5_IJlSB_lEEESH_SI_NS4_8TiledMMAINS4_8MMA_AtomIJNS4_20SM100_MMA_F16BF16_SSISH_SH_fLi64ELi128ELNS4_4UMMA5MajorE0ELSN_0ELNSM_7ScaleInE0ELSO_0EEEEEENS4_6LayoutISC_NS5_IJNSA_ILi0EEESS_SS_EEEEENS5_IJNS4_10UnderscoreESV_SV_EEEEENS4_13SM90_TMA_LOADENS4_14ComposedLayoutINS4_7SwizzleILi3ELi4ELi3EEENS4_18smem_ptr_flag_bitsILi16EEENSR_INS5_IJNSA_ILi8EEESE_EEENS5_IJSE_SB_EEEEEEEvNS4_8identityESY_S18_vS19_EENS_8epilogue10collective18CollectiveEpilogueINS1B_23Sm100TmaWarpSpecializedILi4ELi2ELi16ELb1ELb0EEEJSG_NS5_IJNSR_ISE_SB_EENSR_INSA_ILi32EEESB_EEEEESH_SI_SH_SI_NS1B_6fusion15FusionCallbacksIS1F_NS1K_17LinearCombinationISH_fSH_fLNS_15FloatRoundStyleE2EEESG_S1J_JEEENS4_5SM1004TMEM4LOAD26SM100_TMEM_LOAD_16dp256b4xESY_NSZ_INS10_ILi2ELi4ELi3EEES13_NSR_INS5_IJS14_S1H_EEENS5_IJS1H_SB_EEEEEEENS4_17SM75_U32x4_LDSM_NENS4_14SM90_TMA_STOREES1Y_NS4_17SM90_U32x4_STSM_NENS4_39AutoVectorizingCopyWithAssumedAlignmentILi128EEEEEEvvEEEEvNT_6ParamsE:
	.zero		2944


//--------------------- SYMBOLS --------------------------

	.type		.nv.reservedSmem.offset0,@object
	.size		.nv.reservedSmem.offset0,0x4
	.type		.nv.reservedSmem.cap,@object
	.size		.nv.reservedSmem.cap,0x4
	.type		__assertfail,@function
